	.target	sm_90a

	.elftype	@"ET_EXEC"


//--------------------- .note.nv.tkinfo           --------------------------
	.section	.note.nv.tkinfo,"",@"SHT_NOTE"
	.sectionflags	@"SHF_NOTE_NV_TKINFO"
	.tkinfo
        /*0018*/ 	.word	0x00000002
        /*0030*/ 	.string	""
        /*0030*/ 	.string	"ptxas"
        /*0030*/ 	.string	"Cuda compilation tools, release 13.0, V13.0.88"
        /*0030*/ 	.string	"Build cuda_13.0.r13.0/compiler.36424714_0"
        /*0030*/ 	.string	"-arch sm_90a -m 64 "



//--------------------- .note.nv.cuinfo           --------------------------
	.section	.note.nv.cuinfo,"",@"SHT_NOTE"
	.sectionflags	@"SHF_NOTE_NV_CUINFO"
        /*0018*/ 	.short	0x0002
        /*001a*/ 	.short	0x005a
        /*001c*/ 	.short	0x0082
	.zero		2


//--------------------- .nv.info                  --------------------------
	.section	.nv.info,"",@"SHT_CUDA_INFO"
	.align	4


	//----- nvinfo : EIATTR_REGCOUNT
	.align		4
        /*0000*/ 	.byte	0x04, 0x2f
        /*0002*/ 	.short	(.L_15 - .L_14)
	.align		4
.L_14:
        /*0004*/ 	.word	index@(_ZN7cutlass13device_kernelINS_4gemm6kernel13GemmUniversalIN4cute5tupleIJiiiiEEENS1_10collective13CollectiveMmaINS1_34MainloopSm90TmaGmmaWarpSpecializedILi2ENS5_IJNS4_1CILi1EEESB_SB_EEENS1_35KernelTmaWarpSpecializedCooperativeEEENS5_IJNSA_ILi128EEENSA_ILi256EEENSA_ILi64EEEEEENS_10tfloat32_tENS5_IJlSB_lEEESJ_SK_NS4_8TiledMMAINS4_8MMA_AtomIJNS4_4SM904GMMA30MMA_64x256x8_F32TF32TF32_SS_TNILNSO_7ScaleInE1ELSQ_1EEEEEENS4_6LayoutINS5_IJNSA_ILi2EEESB_SB_EEENS5_IJSB_NSA_ILi0EEESW_EEEEENS5_IJNS4_10UnderscoreESZ_SZ_EEEEENS4_13SM90_TMA_LOADENS4_14ComposedLayoutINS4_7SwizzleILi3ELi4ELi3EEENS4_18smem_ptr_flag_bitsILi32EEENST_INS5_IJNSA_ILi8EEENSA_ILi32EEEEEENS5_IJS19_SB_EEEEEEEvNS4_8identityES12_S1D_vS1E_EENS_8epilogue10collective6detail29Sm90TmaWarpSpecializedAdapterINS1H_15DefaultEpilogueISJ_SK_SK_NS1G_6thread17LinearCombinationISJ_Li1EffLNS1L_9ScaleType4KindE0ELNS_15FloatRoundStyleE2ESJ_EENS1_15EpilogueDefaultEEEEEvvEEEEvNT_6ParamsE)
        /*0008*/ 	.word	0x000000a8


	//----- nvinfo : EIATTR_FRAME_SIZE
	.align		4
.L_15:
        /*000c*/ 	.byte	0x04, 0x11
        /*000e*/ 	.short	(.L_17 - .L_16)
	.align		4
.L_16:
        /*0010*/ 	.word	index@(_ZN7cutlass13device_kernelINS_4gemm6kernel13GemmUniversalIN4cute5tupleIJiiiiEEENS1_10collective13CollectiveMmaINS1_34MainloopSm90TmaGmmaWarpSpecializedILi2ENS5_IJNS4_1CILi1EEESB_SB_EEENS1_35KernelTmaWarpSpecializedCooperativeEEENS5_IJNSA_ILi128EEENSA_ILi256EEENSA_ILi64EEEEEENS_10tfloat32_tENS5_IJlSB_lEEESJ_SK_NS4_8TiledMMAINS4_8MMA_AtomIJNS4_4SM904GMMA30MMA_64x256x8_F32TF32TF32_SS_TNILNSO_7ScaleInE1ELSQ_1EEEEEENS4_6LayoutINS5_IJNSA_ILi2EEESB_SB_EEENS5_IJSB_NSA_ILi0EEESW_EEEEENS5_IJNS4_10UnderscoreESZ_SZ_EEEEENS4_13SM90_TMA_LOADENS4_14ComposedLayoutINS4_7SwizzleILi3ELi4ELi3EEENS4_18smem_ptr_flag_bitsILi32EEENST_INS5_IJNSA_ILi8EEENSA_ILi32EEEEEENS5_IJS19_SB_EEEEEEEvNS4_8identityES12_S1D_vS1E_EENS_8epilogue10collective6detail29Sm90TmaWarpSpecializedAdapterINS1H_15DefaultEpilogueISJ_SK_SK_NS1G_6thread17LinearCombinationISJ_Li1EffLNS1L_9ScaleType4KindE0ELNS_15FloatRoundStyleE2ESJ_EENS1_15EpilogueDefaultEEEEEvvEEEEvNT_6ParamsE)
        /*0014*/ 	.word	0x00000000


	//----- nvinfo : EIATTR_MIN_STACK_SIZE
	.align		4
.L_17:
        /*0018*/ 	.byte	0x04, 0x12
        /*001a*/ 	.short	(.L_19 - .L_18)
	.align		4
.L_18:
        /*001c*/ 	.word	index@(_ZN7cutlass13device_kernelINS_4gemm6kernel13GemmUniversalIN4cute5tupleIJiiiiEEENS1_10collective13CollectiveMmaINS1_34MainloopSm90TmaGmmaWarpSpecializedILi2ENS5_IJNS4_1CILi1EEESB_SB_EEENS1_35KernelTmaWarpSpecializedCooperativeEEENS5_IJNSA_ILi128EEENSA_ILi256EEENSA_ILi64EEEEEENS_10tfloat32_tENS5_IJlSB_lEEESJ_SK_NS4_8TiledMMAINS4_8MMA_AtomIJNS4_4SM904GMMA30MMA_64x256x8_F32TF32TF32_SS_TNILNSO_7ScaleInE1ELSQ_1EEEEEENS4_6LayoutINS5_IJNSA_ILi2EEESB_SB_EEENS5_IJSB_NSA_ILi0EEESW_EEEEENS5_IJNS4_10UnderscoreESZ_SZ_EEEEENS4_13SM90_TMA_LOADENS4_14ComposedLayoutINS4_7SwizzleILi3ELi4ELi3EEENS4_18smem_ptr_flag_bitsILi32EEENST_INS5_IJNSA_ILi8EEENSA_ILi32EEEEEENS5_IJS19_SB_EEEEEEEvNS4_8identityES12_S1D_vS1E_EENS_8epilogue10collective6detail29Sm90TmaWarpSpecializedAdapterINS1H_15DefaultEpilogueISJ_SK_SK_NS1G_6thread17LinearCombinationISJ_Li1EffLNS1L_9ScaleType4KindE0ELNS_15FloatRoundStyleE2ESJ_EENS1_15EpilogueDefaultEEEEEvvEEEEvNT_6ParamsE)
        /*0020*/ 	.word	0x00000000
.L_19:


//--------------------- .nv.compat                --------------------------
	.section	.nv.compat,"",@"SHT_CUDA_COMPAT_INFO"
	.align	4
        /*0000*/ 	.byte	0x02, 0x09, 0x01, 0x00, 0x02, 0x02, 0x04, 0x00, 0x02, 0x05, 0x05, 0x00, 0x03, 0x07, 0x01, 0x01
        /*0010*/ 	.byte	0x02, 0x03, 0x01, 0x00, 0x02, 0x06, 0x01, 0x00, 0x04, 0x0b, 0x08, 0x00, 0x00, 0x00, 0x00, 0x00
        /*0020*/ 	.byte	0x00, 0x00, 0x00, 0x00


//--------------------- .nv.info._ZN7cutlass13device_kernelINS_4gemm6kernel13GemmUniversalIN4cute5tupleIJiiiiEEENS1_10collective13CollectiveMmaINS1_34MainloopSm90TmaGmmaWarpSpecializedILi2ENS5_IJNS4_1CILi1EEESB_SB_EEENS1_35KernelTmaWarpSpecializedCooperativeEEENS5_IJNSA_ILi128EEENSA_ILi256EEENSA_ILi64EEEEEENS_10tfloat32_tENS5_IJlSB_lEEESJ_SK_NS4_8TiledMMAINS4_8MMA_AtomIJNS4_4SM904GMMA30MMA_64x256x8_F32TF32TF32_SS_TNILNSO_7ScaleInE1ELSQ_1EEEEEENS4_6LayoutINS5_IJNSA_ILi2EEESB_SB_EEENS5_IJSB_NSA_ILi0EEESW_EEEEENS5_IJNS4_10UnderscoreESZ_SZ_EEEEENS4_13SM90_TMA_LOADENS4_14ComposedLayoutINS4_7SwizzleILi3ELi4ELi3EEENS4_18smem_ptr_flag_bitsILi32EEENST_INS5_IJNSA_ILi8EEENSA_ILi32EEEEEENS5_IJS19_SB_EEEEEEEvNS4_8identityES12_S1D_vS1E_EENS_8epilogue10collective6detail29Sm90TmaWarpSpecializedAdapterINS1H_15DefaultEpilogueISJ_SK_SK_NS1G_6thread17LinearCombinationISJ_Li1EffLNS1L_9ScaleType4KindE0ELNS_15FloatRoundStyleE2ESJ_EENS1_15EpilogueDefaultEEEEEvvEEEEvNT_6ParamsE --------------------------
	.section	.nv.info._ZN7cutlass13device_kernelINS_4gemm6kernel13GemmUniversalIN4cute5tupleIJiiiiEEENS1_10collective13CollectiveMmaINS1_34MainloopSm90TmaGmmaWarpSpecializedILi2ENS5_IJNS4_1CILi1EEESB_SB_EEENS1_35KernelTmaWarpSpecializedCooperativeEEENS5_IJNSA_ILi128EEENSA_ILi256EEENSA_ILi64EEEEEENS_10tfloat32_tENS5_IJlSB_lEEESJ_SK_NS4_8TiledMMAINS4_8MMA_AtomIJNS4_4SM904GMMA30MMA_64x256x8_F32TF32TF32_SS_TNILNSO_7ScaleInE1ELSQ_1EEEEEENS4_6LayoutINS5_IJNSA_ILi2EEESB_SB_EEENS5_IJSB_NSA_ILi0EEESW_EEEEENS5_IJNS4_10UnderscoreESZ_SZ_EEEEENS4_13SM90_TMA_LOADENS4_14ComposedLayoutINS4_7SwizzleILi3ELi4ELi3EEENS4_18smem_ptr_flag_bitsILi32EEENST_INS5_IJNSA_ILi8EEENSA_ILi32EEEEEENS5_IJS19_SB_EEEEEEEvNS4_8identityES12_S1D_vS1E_EENS_8epilogue10collective6detail29Sm90TmaWarpSpecializedAdapterINS1H_15DefaultEpilogueISJ_SK_SK_NS1G_6thread17LinearCombinationISJ_Li1EffLNS1L_9ScaleType4KindE0ELNS_15FloatRoundStyleE2ESJ_EENS1_15EpilogueDefaultEEEEEvvEEEEvNT_6ParamsE,"",@"SHT_CUDA_INFO"
	.sectionflags	@""
	.align	4


	//----- nvinfo : EIATTR_CUDA_API_VERSION
	.align		4
        /*0000*/ 	.byte	0x04, 0x37
        /*0002*/ 	.short	(.L_21 - .L_20)
.L_20:
        /*0004*/ 	.word	0x00000082


	//----- nvinfo : EIATTR_KPARAM_INFO
	.align		4
.L_21:
        /*0008*/ 	.byte	0x04, 0x17
        /*000a*/ 	.short	(.L_23 - .L_22)
.L_22:
        /*000c*/ 	.word	0x00000000
        /*0010*/ 	.short	0x0000
        /*0012*/ 	.short	0x0070
        /*0014*/ 	.byte	0x00, 0xf0, 0x01, 0x10


	//----- nvinfo : EIATTR_SPARSE_MMA_MASK
	.align		4
.L_23:
        /*0018*/ 	.byte	0x03, 0x50
        /*001a*/ 	.short	0x0000


	//----- nvinfo : EIATTR_MAXREG_COUNT
	.align		4
        /*001c*/ 	.byte	0x03, 0x1b
        /*001e*/ 	.short	0x00a8


	//----- nvinfo : EIATTR_NUM_BARRIERS
	.align		4
        /*0020*/ 	.byte	0x02, 0x4c
        /*0022*/ 	.byte	0x01
	.zero		1


	//----- nvinfo : EIATTR_EXTERNS
	.align		4
        /*0024*/ 	.byte	0x04, 0x0f
        /*0026*/ 	.short	(.L_25 - .L_24)


	//   ....[0]....
	.align		4
.L_24:
        /*0028*/ 	.word	index@(__assertfail)


	//----- nvinfo : EIATTR_MERCURY_ISA_VERSION
	.align		4
.L_25:
        /*002c*/ 	.byte	0x03, 0x5f
        /*002e*/ 	.short	0x0101


	//----- nvinfo : EIATTR_INT_WARP_WIDE_INSTR_OFFSETS
	.align		4
        /*0030*/ 	.byte	0x04, 0x31
        /*0032*/ 	.short	(.L_27 - .L_26)


	//   ....[0]....
.L_26:
        /*0034*/ 	.word	0x00000370


	//   ....[1]....
        /*0038*/ 	.word	0x000003a0


	//   ....[2]....
        /*003c*/ 	.word	0x00000480


	//----- nvinfo : EIATTR_COOP_GROUP_MASK_REGIDS
	.align		4
.L_27:
        /*0040*/ 	.byte	0x04, 0x29
        /*0042*/ 	.short	(.L_29 - .L_28)


	//   ....[0]....
.L_28:
        /*0044*/ 	.word	0xffffffff


	//   ....[1]....
        /*0048*/ 	.word	0xffffffff


	//   ....[2]....
        /*004c*/ 	.word	0xffffffff


	//   ....[3]....
        /*0050*/ 	.word	0xffffffff


	//   ....[4]....
        /*0054*/ 	.word	0xffffffff


	//----- nvinfo : EIATTR_COOP_GROUP_INSTR_OFFSETS
	.align		4
.L_29:
        /*0058*/ 	.byte	0x04, 0x28
        /*005a*/ 	.short	(.L_31 - .L_30)


	//   ....[0]....
.L_30:
        /*005c*/ 	.word	0x00000060


	//   ....[1]....
        /*0060*/ 	.word	0x00000070


	//   ....[2]....
        /*0064*/ 	.word	0x00000130


	//   ....[3]....
        /*0068*/ 	.word	0x00000280


	//   ....[4]....
        /*006c*/ 	.word	0x00000f30


	//----- nvinfo : EIATTR_REG_RECONFIG
	.align		4
.L_31:
        /*0070*/ 	.byte	0x01, 0x54
	.zero		2


	//----- nvinfo : EIATTR_SYSCALL_OFFSETS
	.align		4
        /*0074*/ 	.byte	0x04, 0x46
        /*0076*/ 	.short	(.L_33 - .L_32)


	//   ....[0]....
.L_32:
        /*0078*/ 	.word	0x000010f0


	//----- nvinfo : EIATTR_MBARRIER_INSTR_OFFSETS
	.align		4
.L_33:
        /*007c*/ 	.byte	0x04, 0x39
        /*007e*/ 	.short	(.L_35 - .L_34)


	//   ....[0]....
.L_34:
        /*0080*/ 	.word	0x00000230
        /*0084*/ 	.word	0x000000ff
        /*0088*/ 	.word	0x00000000
        /*008c*/ 	.short	0x0100
        /*008e*/ 	.byte	0x08
	.zero		1


	//   ....[1]....
        /*0090*/ 	.word	0x00000240
        /*0094*/ 	.word	0x000000ff
        /*0098*/ 	.word	0x00000010
        /*009c*/ 	.short	0x0100
        /*009e*/ 	.byte	0x08
	.zero		1


	//   ....[2]....
        /*00a0*/ 	.word	0x00000250
        /*00a4*/ 	.word	0x000000ff
        /*00a8*/ 	.word	0x00000008
        /*00ac*/ 	.short	0x0100
        /*00ae*/ 	.byte	0x08
	.zero		1


	//   ....[3]....
        /*00b0*/ 	.word	0x00000260
        /*00b4*/ 	.word	0x000000ff
        /*00b8*/ 	.word	0x00000018
        /*00bc*/ 	.short	0x0100
        /*00be*/ 	.byte	0x08
	.zero		1


	//   ....[4]....
        /*00c0*/ 	.word	0x000004f0
        /*00c4*/ 	.word	0x000000ff
        /*00c8*/ 	.word	0x00000030
        /*00cc*/ 	.short	0x0100
        /*00ce*/ 	.byte	0x06
	.zero		1


	//   ....[5]....
        /*00d0*/ 	.word	0x00000550
        /*00d4*/ 	.word	0x000000ff
        /*00d8*/ 	.word	0x00000038
        /*00dc*/ 	.short	0x0100
        /*00de*/ 	.byte	0x06
	.zero		1


	//   ....[6]....
        /*00e0*/ 	.word	0x00001170
        /*00e4*/ 	.word	0x00000003
        /*00e8*/ 	.word	0x00000000
        /*00ec*/ 	.short	0x010a
        /*00ee*/ 	.byte	0x3f
	.zero		1


	//   ....[7]....
        /*00f0*/ 	.word	0x000011b0
        /*00f4*/ 	.word	0x00000003
        /*00f8*/ 	.word	0x00000000
        /*00fc*/ 	.short	0x010a
        /*00fe*/ 	.byte	0x3f
	.zero		1


	//   ....[8]....
        /*0100*/ 	.word	0x00001780
        /*0104*/ 	.word	0x000000ff
        /*0108*/ 	.word	0x00000000
        /*010c*/ 	.short	0x010a
        /*010e*/ 	.byte	0x09
	.zero		1


	//   ....[9]....
        /*0110*/ 	.word	0x000017c0
        /*0114*/ 	.word	0x000000ff
        /*0118*/ 	.word	0x00000000
        /*011c*/ 	.short	0x010a
        /*011e*/ 	.byte	0x09
	.zero		1


	//   ....[10]....
        /*0120*/ 	.word	0x00001c50
        /*0124*/ 	.word	0x000000ff
        /*0128*/ 	.word	0x00000000
        /*012c*/ 	.short	0x0101
        /*012e*/ 	.byte	0x08
	.zero		1


	//   ....[11]....
        /*0130*/ 	.word	0x00001e30
        /*0134*/ 	.word	0x000000ff
        /*0138*/ 	.word	0x00000000
        /*013c*/ 	.short	0x0101
        /*013e*/ 	.byte	0x04
	.zero		1


	//   ....[12]....
        /*0140*/ 	.word	0x0000aca0
        /*0144*/ 	.word	0x0000000c
        /*0148*/ 	.word	0x00000010
        /*014c*/ 	.short	0x010a
        /*014e*/ 	.byte	0x3f
	.zero		1


	//   ....[13]....
        /*0150*/ 	.word	0x0000b120
        /*0154*/ 	.word	0x00000005
        /*0158*/ 	.word	0x00000038
        /*015c*/ 	.short	0x0101
        /*015e*/ 	.byte	0x3f
	.zero		1


	//   ....[14]....
        /*0160*/ 	.word	0x0000b820
        /*0164*/ 	.word	0x00000007
        /*0168*/ 	.word	0x00000000
        /*016c*/ 	.short	0x010a
        /*016e*/ 	.byte	0x3f
	.zero		1


	//   ....[15]....
        /*0170*/ 	.word	0x0000b8a0
        /*0174*/ 	.word	0x00000005
        /*0178*/ 	.word	0x00000000
        /*017c*/ 	.short	0x010a
        /*017e*/ 	.byte	0x3f
	.zero		1


	//   ....[16]....
        /*0180*/ 	.word	0x0000b900
        /*0184*/ 	.word	0x00000003
        /*0188*/ 	.word	0x00000000
        /*018c*/ 	.short	0x010a
        /*018e*/ 	.byte	0x3f
	.zero		1


	//   ....[17]....
        /*0190*/ 	.word	0x0000b960
        /*0194*/ 	.word	0x00000004
        /*0198*/ 	.word	0x00000000
        /*019c*/ 	.short	0x010a
        /*019e*/ 	.byte	0x3f
	.zero		1


	//   ....[18]....
        /*01a0*/ 	.word	0x0000ba30
        /*01a4*/ 	.word	0x0000000c
        /*01a8*/ 	.word	0x00000010
        /*01ac*/ 	.short	0x010a
        /*01ae*/ 	.byte	0x3f
	.zero		1


	//   ....[19]....
        /*01b0*/ 	.word	0x0000bb00
        /*01b4*/ 	.word	0x00000007
        /*01b8*/ 	.word	0x00000000
        /*01bc*/ 	.short	0x010a
        /*01be*/ 	.byte	0x3f
	.zero		1


	//----- nvinfo : EIATTR_NUM_MBARRIERS
	.align		4
.L_35:
        /*01c0*/ 	.byte	0x03, 0x38
        /*01c2*/ 	.short	0x0006


	//----- nvinfo : EIATTR_EXIT_INSTR_OFFSETS
	.align		4
        /*01c4*/ 	.byte	0x04, 0x1c
        /*01c6*/ 	.short	(.L_37 - .L_36)


	//   ....[0]....
.L_36:
        /*01c8*/ 	.word	0x000005a0


	//   ....[1]....
        /*01cc*/ 	.word	0x00000e60


	//   ....[2]....
        /*01d0*/ 	.word	0x0000a310


	//   ....[3]....
        /*01d4*/ 	.word	0x0000a940


	//   ....[4]....
        /*01d8*/ 	.word	0x0000b8f0


	//----- nvinfo : EIATTR_MAX_THREADS
	.align		4
.L_37:
        /*01dc*/ 	.byte	0x04, 0x05
        /*01de*/ 	.short	(.L_39 - .L_38)
.L_38:
        /*01e0*/ 	.word	0x00000180
        /*01e4*/ 	.word	0x00000001
        /*01e8*/ 	.word	0x00000001


	//----- nvinfo : EIATTR_CRS_STACK_SIZE
	.align		4
.L_39:
        /*01ec*/ 	.byte	0x04, 0x1e
        /*01ee*/ 	.short	(.L_41 - .L_40)
.L_40:
        /*01f0*/ 	.word	0x00000000


	//----- nvinfo : EIATTR_CBANK_PARAM_SIZE
	.align		4
.L_41:
        /*01f4*/ 	.byte	0x03, 0x19
        /*01f6*/ 	.short	0x0470


	//----- nvinfo : EIATTR_PARAM_CBANK
	.align		4
        /*01f8*/ 	.byte	0x04, 0x0a
        /*01fa*/ 	.short	(.L_43 - .L_42)
	.align		4
.L_42:
        /*01fc*/ 	.word	index@(.nv.constant0._ZN7cutlass13device_kernelINS_4gemm6kernel13GemmUniversalIN4cute5tupleIJiiiiEEENS1_10collective13CollectiveMmaINS1_34MainloopSm90TmaGmmaWarpSpecializedILi2ENS5_IJNS4_1CILi1EEESB_SB_EEENS1_35KernelTmaWarpSpecializedCooperativeEEENS5_IJNSA_ILi128EEENSA_ILi256EEENSA_ILi64EEEEEENS_10tfloat32_tENS5_IJlSB_lEEESJ_SK_NS4_8TiledMMAINS4_8MMA_AtomIJNS4_4SM904GMMA30MMA_64x256x8_F32TF32TF32_SS_TNILNSO_7ScaleInE1ELSQ_1EEEEEENS4_6LayoutINS5_IJNSA_ILi2EEESB_SB_EEENS5_IJSB_NSA_ILi0EEESW_EEEEENS5_IJNS4_10UnderscoreESZ_SZ_EEEEENS4_13SM90_TMA_LOADENS4_14ComposedLayoutINS4_7SwizzleILi3ELi4ELi3EEENS4_18smem_ptr_flag_bitsILi32EEENST_INS5_IJNSA_ILi8EEENSA_ILi32EEEEEENS5_IJS19_SB_EEEEEEEvNS4_8identityES12_S1D_vS1E_EENS_8epilogue10collective6detail29Sm90TmaWarpSpecializedAdapterINS1H_15DefaultEpilogueISJ_SK_SK_NS1G_6thread17LinearCombinationISJ_Li1EffLNS1L_9ScaleType4KindE0ELNS_15FloatRoundStyleE2ESJ_EENS1_15EpilogueDefaultEEEEEvvEEEEvNT_6ParamsE)
        /*0200*/ 	.short	0x0210
        /*0202*/ 	.short	0x0470


	//----- nvinfo : EIATTR_SW_WAR
	.align		4
.L_43:
        /*0204*/ 	.byte	0x04, 0x36
        /*0206*/ 	.short	(.L_45 - .L_44)
.L_44:
        /*0208*/ 	.word	0x00000008
.L_45:


//--------------------- .nv.callgraph             --------------------------
	.section	.nv.callgraph,"",@"SHT_CUDA_CALLGRAPH"
	.align	4
	.sectionentsize	8
	.align		4
        /*0000*/ 	.word	0x00000000
	.align		4
        /*0004*/ 	.word	0xffffffff
	.align		4
        /*0008*/ 	.word	index@(_ZN7cutlass13device_kernelINS_4gemm6kernel13GemmUniversalIN4cute5tupleIJiiiiEEENS1_10collective13CollectiveMmaINS1_34MainloopSm90TmaGmmaWarpSpecializedILi2ENS5_IJNS4_1CILi1EEESB_SB_EEENS1_35KernelTmaWarpSpecializedCooperativeEEENS5_IJNSA_ILi128EEENSA_ILi256EEENSA_ILi64EEEEEENS_10tfloat32_tENS5_IJlSB_lEEESJ_SK_NS4_8TiledMMAINS4_8MMA_AtomIJNS4_4SM904GMMA30MMA_64x256x8_F32TF32TF32_SS_TNILNSO_7ScaleInE1ELSQ_1EEEEEENS4_6LayoutINS5_IJNSA_ILi2EEESB_SB_EEENS5_IJSB_NSA_ILi0EEESW_EEEEENS5_IJNS4_10UnderscoreESZ_SZ_EEEEENS4_13SM90_TMA_LOADENS4_14ComposedLayoutINS4_7SwizzleILi3ELi4ELi3EEENS4_18smem_ptr_flag_bitsILi32EEENST_INS5_IJNSA_ILi8EEENSA_ILi32EEEEEENS5_IJS19_SB_EEEEEEEvNS4_8identityES12_S1D_vS1E_EENS_8epilogue10collective6detail29Sm90TmaWarpSpecializedAdapterINS1H_15DefaultEpilogueISJ_SK_SK_NS1G_6thread17LinearCombinationISJ_Li1EffLNS1L_9ScaleType4KindE0ELNS_15FloatRoundStyleE2ESJ_EENS1_15EpilogueDefaultEEEEEvvEEEEvNT_6ParamsE)
	.align		4
        /*000c*/ 	.word	index@(__assertfail)
	.align		4
        /*0010*/ 	.word	0x00000000
	.align		4
        /*0014*/ 	.word	0xfffffffe
	.align		4
        /*0018*/ 	.word	0x00000000
	.align		4
        /*001c*/ 	.word	0xfffffffd
	.align		4
        /*0020*/ 	.word	0x00000000
	.align		4
        /*0024*/ 	.word	0xfffffffc


//--------------------- .nv.constant4             --------------------------
	.section	.nv.constant4,"a",@progbits
	.align	8
	.align		8
.nv.constant4:
        /*0000*/ 	.dword	__assertfail
	.align		8
        /*0008*/ 	.dword	__unnamed_1
	.align		8
        /*0010*/ 	.dword	_ZN40_INTERNAL_d21c47a3_4_k_cu_b7744fea_185204cuda3std3__45__cpo5beginE
	.align		8
        /*0018*/ 	.dword	_ZN40_INTERNAL_d21c47a3_4_k_cu_b7744fea_185204cuda3std3__45__cpo3endE
	.align		8
        /*0020*/ 	.dword	_ZN40_INTERNAL_d21c47a3_4_k_cu_b7744fea_185204cuda3std3__45__cpo6cbeginE
	.align		8
        /*0028*/ 	.dword	_ZN40_INTERNAL_d21c47a3_4_k_cu_b7744fea_185204cuda3std3__45__cpo4cendE
	.align		8
        /*0030*/ 	.dword	_ZN40_INTERNAL_d21c47a3_4_k_cu_b7744fea_185204cuda3std3__442_GLOBAL__N__d21c47a3_4_k_cu_b7744fea_185206ignoreE
	.align		8
        /*0038*/ 	.dword	_ZN40_INTERNAL_d21c47a3_4_k_cu_b7744fea_185204cuda3std3__419piecewise_constructE
	.align		8
        /*0040*/ 	.dword	_ZN40_INTERNAL_d21c47a3_4_k_cu_b7744fea_185204cuda3std3__48in_placeE
	.align		8
        /*0048*/ 	.dword	_ZN40_INTERNAL_d21c47a3_4_k_cu_b7744fea_185204cuda3std6ranges3__45__cpo4swapE
	.align		8
        /*0050*/ 	.dword	_ZN40_INTERNAL_d21c47a3_4_k_cu_b7744fea_185204cuda3std6ranges3__45__cpo9iter_moveE
	.align		8
        /*0058*/ 	.dword	_ZN40_INTERNAL_d21c47a3_4_k_cu_b7744fea_185204cute7productE
	.align		8
        /*0060*/ 	.dword	_ZN40_INTERNAL_d21c47a3_4_k_cu_b7744fea_185204cute1_E
	.align		8
        /*0068*/ 	.dword	$str$22
	.align		8
        /*0070*/ 	.dword	$str$23


//--------------------- .text._ZN7cutlass13device_kernelINS_4gemm6kernel13GemmUniversalIN4cute5tupleIJiiiiEEENS1_10collective13CollectiveMmaINS1_34MainloopSm90TmaGmmaWarpSpecializedILi2ENS5_IJNS4_1CILi1EEESB_SB_EEENS1_35KernelTmaWarpSpecializedCooperativeEEENS5_IJNSA_ILi128EEENSA_ILi256EEENSA_ILi64EEEEEENS_10tfloat32_tENS5_IJlSB_lEEESJ_SK_NS4_8TiledMMAINS4_8MMA_AtomIJNS4_4SM904GMMA30MMA_64x256x8_F32TF32TF32_SS_TNILNSO_7ScaleInE1ELSQ_1EEEEEENS4_6LayoutINS5_IJNSA_ILi2EEESB_SB_EEENS5_IJSB_NSA_ILi0EEESW_EEEEENS5_IJNS4_10UnderscoreESZ_SZ_EEEEENS4_13SM90_TMA_LOADENS4_14ComposedLayoutINS4_7SwizzleILi3ELi4ELi3EEENS4_18smem_ptr_flag_bitsILi32EEENST_INS5_IJNSA_ILi8EEENSA_ILi32EEEEEENS5_IJS19_SB_EEEEEEEvNS4_8identityES12_S1D_vS1E_EENS_8epilogue10collective6detail29Sm90TmaWarpSpecializedAdapterINS1H_15DefaultEpilogueISJ_SK_SK_NS1G_6thread17LinearCombinationISJ_Li1EffLNS1L_9ScaleType4KindE0ELNS_15FloatRoundStyleE2ESJ_EENS1_15EpilogueDefaultEEEEEvvEEEEvNT_6ParamsE --------------------------
	.section	.text._ZN7cutlass13device_kernelINS_4gemm6kernel13GemmUniversalIN4cute5tupleIJiiiiEEENS1_10collective13CollectiveMmaINS1_34MainloopSm90TmaGmmaWarpSpecializedILi2ENS5_IJNS4_1CILi1EEESB_SB_EEENS1_35KernelTmaWarpSpecializedCooperativeEEENS5_IJNSA_ILi128EEENSA_ILi256EEENSA_ILi64EEEEEENS_10tfloat32_tENS5_IJlSB_lEEESJ_SK_NS4_8TiledMMAINS4_8MMA_AtomIJNS4_4SM904GMMA30MMA_64x256x8_F32TF32TF32_SS_TNILNSO_7ScaleInE1ELSQ_1EEEEEENS4_6LayoutINS5_IJNSA_ILi2EEESB_SB_EEENS5_IJSB_NSA_ILi0EEESW_EEEEENS5_IJNS4_10UnderscoreESZ_SZ_EEEEENS4_13SM90_TMA_LOADENS4_14ComposedLayoutINS4_7SwizzleILi3ELi4ELi3EEENS4_18smem_ptr_flag_bitsILi32EEENST_INS5_IJNSA_ILi8EEENSA_ILi32EEEEEENS5_IJS19_SB_EEEEEEEvNS4_8identityES12_S1D_vS1E_EENS_8epilogue10collective6detail29Sm90TmaWarpSpecializedAdapterINS1H_15DefaultEpilogueISJ_SK_SK_NS1G_6thread17LinearCombinationISJ_Li1EffLNS1L_9ScaleType4KindE0ELNS_15FloatRoundStyleE2ESJ_EENS1_15EpilogueDefaultEEEEEvvEEEEvNT_6ParamsE,"ax",@progbits
	.align	128
.text._ZN7cutlass13device_kernelINS_4gemm6kernel13GemmUniversalIN4cute5tupleIJiiiiEEENS1_10collective13CollectiveMmaINS1_34MainloopSm90TmaGmmaWarpSpecializedILi2ENS5_IJNS4_1CILi1EEESB_SB_EEENS1_35KernelTmaWarpSpecializedCooperativeEEENS5_IJNSA_ILi128EEENSA_ILi256EEENSA_ILi64EEEEEENS_10tfloat32_tENS5_IJlSB_lEEESJ_SK_NS4_8TiledMMAINS4_8MMA_AtomIJNS4_4SM904GMMA30MMA_64x256x8_F32TF32TF32_SS_TNILNSO_7ScaleInE1ELSQ_1EEEEEENS4_6LayoutINS5_IJNSA_ILi2EEESB_SB_EEENS5_IJSB_NSA_ILi0EEESW_EEEEENS5_IJNS4_10UnderscoreESZ_SZ_EEEEENS4_13SM90_TMA_LOADENS4_14ComposedLayoutINS4_7SwizzleILi3ELi4ELi3EEENS4_18smem_ptr_flag_bitsILi32EEENST_INS5_IJNSA_ILi8EEENSA_ILi32EEEEEENS5_IJS19_SB_EEEEEEEvNS4_8identityES12_S1D_vS1E_EENS_8epilogue10collective6detail29Sm90TmaWarpSpecializedAdapterINS1H_15DefaultEpilogueISJ_SK_SK_NS1G_6thread17LinearCombinationISJ_Li1EffLNS1L_9ScaleType4KindE0ELNS_15FloatRoundStyleE2ESJ_EENS1_15EpilogueDefaultEEEEEvvEEEEvNT_6ParamsE:
        .type           _ZN7cutlass13device_kernelINS_4gemm6kernel13GemmUniversalIN4cute5tupleIJiiiiEEENS1_10collective13CollectiveMmaINS1_34MainloopSm90TmaGmmaWarpSpecializedILi2ENS5_IJNS4_1CILi1EEESB_SB_EEENS1_35KernelTmaWarpSpecializedCooperativeEEENS5_IJNSA_ILi128EEENSA_ILi256EEENSA_ILi64EEEEEENS_10tfloat32_tENS5_IJlSB_lEEESJ_SK_NS4_8TiledMMAINS4_8MMA_AtomIJNS4_4SM904GMMA30MMA_64x256x8_F32TF32TF32_SS_TNILNSO_7ScaleInE1ELSQ_1EEEEEENS4_6LayoutINS5_IJNSA_ILi2EEESB_SB_EEENS5_IJSB_NSA_ILi0EEESW_EEEEENS5_IJNS4_10UnderscoreESZ_SZ_EEEEENS4_13SM90_TMA_LOADENS4_14ComposedLayoutINS4_7SwizzleILi3ELi4ELi3EEENS4_18smem_ptr_flag_bitsILi32EEENST_INS5_IJNSA_ILi8EEENSA_ILi32EEEEEENS5_IJS19_SB_EEEEEEEvNS4_8identityES12_S1D_vS1E_EENS_8epilogue10collective6detail29Sm90TmaWarpSpecializedAdapterINS1H_15DefaultEpilogueISJ_SK_SK_NS1G_6thread17LinearCombinationISJ_Li1EffLNS1L_9ScaleType4KindE0ELNS_15FloatRoundStyleE2ESJ_EENS1_15EpilogueDefaultEEEEEvvEEEEvNT_6ParamsE,@function
        .size           _ZN7cutlass13device_kernelINS_4gemm6kernel13GemmUniversalIN4cute5tupleIJiiiiEEENS1_10collective13CollectiveMmaINS1_34MainloopSm90TmaGmmaWarpSpecializedILi2ENS5_IJNS4_1CILi1EEESB_SB_EEENS1_35KernelTmaWarpSpecializedCooperativeEEENS5_IJNSA_ILi128EEENSA_ILi256EEENSA_ILi64EEEEEENS_10tfloat32_tENS5_IJlSB_lEEESJ_SK_NS4_8TiledMMAINS4_8MMA_AtomIJNS4_4SM904GMMA30MMA_64x256x8_F32TF32TF32_SS_TNILNSO_7ScaleInE1ELSQ_1EEEEEENS4_6LayoutINS5_IJNSA_ILi2EEESB_SB_EEENS5_IJSB_NSA_ILi0EEESW_EEEEENS5_IJNS4_10UnderscoreESZ_SZ_EEEEENS4_13SM90_TMA_LOADENS4_14ComposedLayoutINS4_7SwizzleILi3ELi4ELi3EEENS4_18smem_ptr_flag_bitsILi32EEENST_INS5_IJNSA_ILi8EEENSA_ILi32EEEEEENS5_IJS19_SB_EEEEEEEvNS4_8identityES12_S1D_vS1E_EENS_8epilogue10collective6detail29Sm90TmaWarpSpecializedAdapterINS1H_15DefaultEpilogueISJ_SK_SK_NS1G_6thread17LinearCombinationISJ_Li1EffLNS1L_9ScaleType4KindE0ELNS_15FloatRoundStyleE2ESJ_EENS1_15EpilogueDefaultEEEEEvvEEEEvNT_6ParamsE,(.L_x_318 - _ZN7cutlass13device_kernelINS_4gemm6kernel13GemmUniversalIN4cute5tupleIJiiiiEEENS1_10collective13CollectiveMmaINS1_34MainloopSm90TmaGmmaWarpSpecializedILi2ENS5_IJNS4_1CILi1EEESB_SB_EEENS1_35KernelTmaWarpSpecializedCooperativeEEENS5_IJNSA_ILi128EEENSA_ILi256EEENSA_ILi64EEEEEENS_10tfloat32_tENS5_IJlSB_lEEESJ_SK_NS4_8TiledMMAINS4_8MMA_AtomIJNS4_4SM904GMMA30MMA_64x256x8_F32TF32TF32_SS_TNILNSO_7ScaleInE1ELSQ_1EEEEEENS4_6LayoutINS5_IJNSA_ILi2EEESB_SB_EEENS5_IJSB_NSA_ILi0EEESW_EEEEENS5_IJNS4_10UnderscoreESZ_SZ_EEEEENS4_13SM90_TMA_LOADENS4_14ComposedLayoutINS4_7SwizzleILi3ELi4ELi3EEENS4_18smem_ptr_flag_bitsILi32EEENST_INS5_IJNSA_ILi8EEENSA_ILi32EEEEEENS5_IJS19_SB_EEEEEEEvNS4_8identityES12_S1D_vS1E_EENS_8epilogue10collective6detail29Sm90TmaWarpSpecializedAdapterINS1H_15DefaultEpilogueISJ_SK_SK_NS1G_6thread17LinearCombinationISJ_Li1EffLNS1L_9ScaleType4KindE0ELNS_15FloatRoundStyleE2ESJ_EENS1_15EpilogueDefaultEEEEEvvEEEEvNT_6ParamsE)
        .other          _ZN7cutlass13device_kernelINS_4gemm6kernel13GemmUniversalIN4cute5tupleIJiiiiEEENS1_10collective13CollectiveMmaINS1_34MainloopSm90TmaGmmaWarpSpecializedILi2ENS5_IJNS4_1CILi1EEESB_SB_EEENS1_35KernelTmaWarpSpecializedCooperativeEEENS5_IJNSA_ILi128EEENSA_ILi256EEENSA_ILi64EEEEEENS_10tfloat32_tENS5_IJlSB_lEEESJ_SK_NS4_8TiledMMAINS4_8MMA_AtomIJNS4_4SM904GMMA30MMA_64x256x8_F32TF32TF32_SS_TNILNSO_7ScaleInE1ELSQ_1EEEEEENS4_6LayoutINS5_IJNSA_ILi2EEESB_SB_EEENS5_IJSB_NSA_ILi0EEESW_EEEEENS5_IJNS4_10UnderscoreESZ_SZ_EEEEENS4_13SM90_TMA_LOADENS4_14ComposedLayoutINS4_7SwizzleILi3ELi4ELi3EEENS4_18smem_ptr_flag_bitsILi32EEENST_INS5_IJNSA_ILi8EEENSA_ILi32EEEEEENS5_IJS19_SB_EEEEEEEvNS4_8identityES12_S1D_vS1E_EENS_8epilogue10collective6detail29Sm90TmaWarpSpecializedAdapterINS1H_15DefaultEpilogueISJ_SK_SK_NS1G_6thread17LinearCombinationISJ_Li1EffLNS1L_9ScaleType4KindE0ELNS_15FloatRoundStyleE2ESJ_EENS1_15EpilogueDefaultEEEEEvvEEEEvNT_6ParamsE,@"STO_CUDA_ENTRY STV_DEFAULT"
_ZN7cutlass13device_kernelINS_4gemm6kernel13GemmUniversalIN4cute5tupleIJiiiiEEENS1_10collective13CollectiveMmaINS1_34MainloopSm90TmaGmmaWarpSpecializedILi2ENS5_IJNS4_1CILi1EEESB_SB_EEENS1_35KernelTmaWarpSpecializedCooperativeEEENS5_IJNSA_ILi128EEENSA_ILi256EEENSA_ILi64EEEEEENS_10tfloat32_tENS5_IJlSB_lEEESJ_SK_NS4_8TiledMMAINS4_8MMA_AtomIJNS4_4SM904GMMA30MMA_64x256x8_F32TF32TF32_SS_TNILNSO_7ScaleInE1ELSQ_1EEEEEENS4_6LayoutINS5_IJNSA_ILi2EEESB_SB_EEENS5_IJSB_NSA_ILi0EEESW_EEEEENS5_IJNS4_10UnderscoreESZ_SZ_EEEEENS4_13SM90_TMA_LOADENS4_14ComposedLayoutINS4_7SwizzleILi3ELi4ELi3EEENS4_18smem_ptr_flag_bitsILi32EEENST_INS5_IJNSA_ILi8EEENSA_ILi32EEEEEENS5_IJS19_SB_EEEEEEEvNS4_8identityES12_S1D_vS1E_EENS_8epilogue10collective6detail29Sm90TmaWarpSpecializedAdapterINS1H_15DefaultEpilogueISJ_SK_SK_NS1G_6thread17LinearCombinationISJ_Li1EffLNS1L_9ScaleType4KindE0ELNS_15FloatRoundStyleE2ESJ_EENS1_15EpilogueDefaultEEEEEvvEEEEvNT_6ParamsE:
[----:B------:R-:W0:Y:S01]  /*0000*/  LDC R1, c[0x0][0x28] ;  /* 0x00000a00ff017b82 */ /* 0x000e220000000800 */
[----:B------:R-:W1:Y:S01]  /*0010*/  S2R R18, SR_TID.X ;  /* 0x0000000000127919 */ /* 0x000e620000002100 */
[----:B------:R-:W-:Y:S01]  /*0020*/  ELECT P0, URZ, PT ;  /* 0x00000000003f782f */ /* 0x000fe20003800000 */
[----:B------:R-:W-:Y:S01]  /*0030*/  BSSY B0, `(.L_x_0) ;  /* 0x000000f000007945 */ /* 0x000fe20003800000 */
[--C-:B-1----:R-:W-:Y:S02]  /*0040*/  SHF.R.U32.HI R0, RZ, 0x5, R18.reuse ;  /* 0x00000005ff007819 */ /* 0x102fe40000011612 */
[----:B------:R-:W-:-:S03]  /*0050*/  SHF.R.U32.HI R22, RZ, 0x7, R18 ;  /* 0x00000007ff167819 */ /* 0x000fc60000011612 */
[----:B------:R-:W1:Y:S04]  /*0060*/  SHFL.IDX PT, R5, R0, RZ, 0x1f ;  /* 0x00001fff00057589 */ /* 0x000e6800000e0000 */
[----:B------:R2:W3:Y:S01]  /*0070*/  SHFL.IDX PT, R8, R22, RZ, 0x1f ;  /* 0x00001fff16087589 */ /* 0x0004e200000e0000 */
[----:B-1----:R-:W-:-:S13]  /*0080*/  ISETP.NE.OR P0, PT, R5, RZ, !P0 ;  /* 0x000000ff0500720c */ /* 0x002fda0004705670 */
[----:B0-23--:R-:W-:Y:S05]  /*0090*/  @P0 BRA `(.L_x_1) ;  /* 0x0000000000200947 */ /* 0x00dfea0003800000 */
[----:B------:R-:W-:Y:S02]  /*00a0*/  ULDC.64 UR4, c[0x0][0x198] ;  /* 0x0000660000047ab9 */ /* 0x000fe40000000a00 */
[----:B------:R-:W-:Y:S02]  /*00b0*/  UIADD3 UR6, UP0, UR4, 0xf0, URZ ;  /* 0x000000f004067890 */ /* 0x000fe4000ff1e03f */
[----:B------:R-:W-:Y:S02]  /*00c0*/  UIADD3 UR4, UP1, UR4, 0x1f0, URZ ;  /* 0x000001f004047890 */ /* 0x000fe4000ff3e03f */
[----:B------:R-:W-:Y:S02]  /*00d0*/  UIADD3.X UR7, URZ, UR5, URZ, UP0, !UPT ;  /* 0x000000053f077290 */ /* 0x000fe400087fe43f */
[----:B------:R-:W-:-:S07]  /*00e0*/  UIADD3.X UR5, URZ, UR5, URZ, UP1, !UPT ;  /* 0x000000053f057290 */ /* 0x000fce0008ffe43f */
[----:B------:R0:W-:Y:S02]  /*00f0*/  UTMACCTL.PF [UR6] ;  /* 0x00000000060079b9 */ /* 0x0001e40008040000 */
[----:B------:R0:W-:Y:S02]  /*0100*/  UTMACCTL.PF [UR4] ;  /* 0x00000000040079b9 */ /* 0x0001e40008040000 */
[----:B0-----:R-:W-:Y:S01]  /*0110*/  NOP ;  /* 0x0000000000007918 */ /* 0x001fe20000000000 */
.L_x_1:
[----:B------:R-:W-:Y:S05]  /*0120*/  BSYNC B0 ;  /* 0x0000000000007941 */ /* 0x000fea0003800000 */
.L_x_0:
[----:B------:R-:W0:Y:S02]  /*0130*/  SHFL.IDX PT, R2, R0, RZ, 0x1f ;  /* 0x00001fff00027589 */ /* 0x000e2400000e0000 */
[----:B0-----:R-:W-:-:S13]  /*0140*/  ISETP.NE.AND P0, PT, R2, RZ, PT ;  /* 0x000000ff0200720c */ /* 0x001fda0003f05270 */
[----:B------:R-:W-:Y:S05]  /*0150*/  @P0 BRA `(.L_x_2) ;  /* 0x0000000000480947 */ /* 0x000fea0003800000 */
[----:B------:R-:W0:Y:S01]  /*0160*/  S2UR UR8, SR_CgaCtaId ;  /* 0x00000000000879c3 */ /* 0x000e220000008800 */
[----:B------:R-:W-:Y:S01]  /*0170*/  UMOV UR4, 0x400 ;  /* 0x0000040000047882 */ /* 0x000fe20000000000 */
[----:B------:R-:W-:Y:S01]  /*0180*/  UMOV UR5, 0x1 ;  /* 0x0000000100057882 */ /* 0x000fe20000000000 */
[----:B------:R-:W-:Y:S01]  /*0190*/  UMOV UR6, 0x100 ;  /* 0x0000010000067882 */ /* 0x000fe20000000000 */
[----:B------:R-:W-:Y:S01]  /*01a0*/  ELECT P0, URZ, PT ;  /* 0x00000000003f782f */ /* 0x000fe20003800000 */
[----:B------:R-:W-:-:S04]  /*01b0*/  UIADD3 UR6, -UR6, 0x100000, URZ ;  /* 0x0010000006067890 */ /* 0x000fc8000fffe13f */
[----:B------:R-:W-:Y:S02]  /*01c0*/  USHF.L.U32 UR7, UR6, 0xb, URZ ;  /* 0x0000000b06077899 */ /* 0x000fe4000800063f */
[----:B------:R-:W-:Y:S02]  /*01d0*/  USHF.L.U32 UR6, UR6, 0x1, URZ ;  /* 0x0000000106067899 */ /* 0x000fe4000800063f */
[----:B0-----:R-:W-:Y:S02]  /*01e0*/  ULEA UR8, UR8, UR4, 0x18 ;  /* 0x0000000408087291 */ /* 0x001fe4000f8ec03f */
[----:B------:R-:W-:-:S04]  /*01f0*/  UIADD3 UR4, -UR5, 0x100000, URZ ;  /* 0x0010000005047890 */ /* 0x000fc8000fffe13f */
[----:B------:R-:W-:Y:S02]  /*0200*/  USHF.L.U32 UR5, UR4, 0xb, URZ ;  /* 0x0000000b04057899 */ /* 0x000fe4000800063f */
[----:B------:R-:W-:Y:S01]  /*0210*/  USHF.L.U32 UR4, UR4, 0x1, URZ ;  /* 0x0000000104047899 */ /* 0x000fe2000800063f */
[----:B------:R-:W0:Y:S11]  /*0220*/  FENCE.VIEW.ASYNC.S ;  /* 0x00000000000073c6 */ /* 0x000e360000000000 */
[----:B0-----:R0:W1:Y:S01]  /*0230*/  SYNCS.EXCH.64 URZ, [UR8], UR4 ;  /* 0x00000004083f75b2 */ /* 0x0010620008000100 */
[----:B------:R0:W2:Y:S01]  /*0240*/  SYNCS.EXCH.64 URZ, [UR8+0x10], UR6 ;  /* 0x00001006083f75b2 */ /* 0x0000a20008000100 */
[----:B------:R0:W3:Y:S01]  /*0250*/  SYNCS.EXCH.64 URZ, [UR8+0x8], UR4 ;  /* 0x00000804083f75b2 */ /* 0x0000e20008000100 */
[----:B------:R0:W4:Y:S01]  /*0260*/  SYNCS.EXCH.64 URZ, [UR8+0x18], UR6 ;  /* 0x00001806083f75b2 */ /* 0x0001220008000100 */
[----:B------:R-:W-:Y:S01]  /*0270*/  NOP ;  /* 0x0000000000007918 */ /* 0x000fe20000000000 */
.L_x_2:
[----:B------:R-:W5:Y:S01]  /*0280*/  SHFL.IDX PT, R0, R0, RZ, 0x1f ;  /* 0x00001fff00007589 */ /* 0x000f6200000e0000 */
[----:B------:R-:W-:Y:S01]  /*0290*/  ELECT P0, URZ, PT ;  /* 0x00000000003f782f */ /* 0x000fe20003800000 */
[----:B------:R-:W1:Y:S01]  /*02a0*/  LDC R2, c[0x0][0x65c] ;  /* 0x00019700ff027b82 */ /* 0x000e620000000800 */
[----:B------:R-:W-:Y:S01]  /*02b0*/  SHF.R.S32.HI R6, RZ, 0x1f, R5 ;  /* 0x0000001fff067819 */ /* 0x000fe20000011405 */
[----:B------:R-:W2:Y:S01]  /*02c0*/  S2R R3, SR_CTAID.Y ;  /* 0x0000000000037919 */ /* 0x000ea20000002600 */
[----:B0-----:R-:W-:Y:S01]  /*02d0*/  UMOV UR4, 0x20 ;  /* 0x0000002000047882 */ /* 0x001fe20000000000 */
[----:B------:R-:W-:Y:S01]  /*02e0*/  ISETP.NE.AND P2, PT, R8, RZ, PT ;  /* 0x000000ff0800720c */ /* 0x000fe20003f45270 */
[----:B------:R-:W-:Y:S01]  /*02f0*/  NOP ;  /* 0x0000000000007918 */ /* 0x000fe20000000000 */
[----:B------:R-:W0:Y:S01]  /*0300*/  S2R R4, SR_CTAID.X ;  /* 0x0000000000047919 */ /* 0x000e220000002500 */
[----:B------:R-:W-:Y:S01]  /*0310*/  LEA.HI R6, R6, R5, RZ, 0x2 ;  /* 0x0000000506067211 */ /* 0x000fe200078f10ff */
[----:B------:R-:W-:Y:S01]  /*0320*/  NOP ;  /* 0x0000000000007918 */ /* 0x000fe20000000000 */
[----:B-----5:R-:W-:-:S02]  /*0330*/  ISETP.NE.OR P0, PT, R0, RZ, !P0 ;  /* 0x000000ff0000720c */ /* 0x020fc40004705670 */
[----:B-1----:R-:W-:-:S04]  /*0340*/  ISETP.NE.AND P3, PT, R2, 0x1, PT ;  /* 0x000000010200780c */ /* 0x002fc80003f65270 */
[----:B------:R-:W-:Y:S02]  /*0350*/  P2R R0, PR, RZ, 0x8 ;  /* 0x00000008ff007803 */ /* 0x000fe40000000000 */
[----:B------:R-:W-:-:S05]  /*0360*/  LOP3.LUT R0, R6, 0xfffffffc, RZ, 0xc0, !PT ;  /* 0xfffffffc06007812 */ /* 0x000fca00078ec0ff */
[----:B------:R-:W-:Y:S01]  /*0370*/  VOTEU.ALL UP0, P0 ;  /* 0x00000000003f7886 */ /* 0x000fe20000000000 */
[----:B------:R-:W-:Y:S01]  /*0380*/  IMAD.IADD R0, R5, 0x1, -R0 ;  /* 0x0000000105007824 */ /* 0x000fe200078e0a00 */
[----:B------:R-:W0:Y:S01]  /*0390*/  @P3 LDC R17, c[0x0][0x10] ;  /* 0x00000400ff113b82 */ /* 0x000e220000000800 */
[----:B------:R-:W-:Y:S01]  /*03a0*/  VOTEU.ALL UP1, P0 ;  /* 0x00000000003f7886 */ /* 0x000fe20000020000 */
[----:B--2---:R-:W-:Y:S01]  /*03b0*/  @P3 IMAD.MOV.U32 R6, RZ, RZ, R3 ;  /* 0x000000ffff063224 */ /* 0x004fe200078e0003 */
[----:B------:R-:W-:Y:S01]  /*03c0*/  @!UP0 UMOV UR6, 0x400 ;  /* 0x0000040000068882 */ /* 0x000fe20000000000 */
[----:B------:R-:W-:-:S04]  /*03d0*/  @!UP0 UIADD3 UR4, -UR4, 0x100000, URZ ;  /* 0x0010000004048890 */ /* 0x000fc8000fffe13f */
[----:B------:R-:W-:Y:S02]  /*03e0*/  @!UP0 USHF.L.U32 UR5, UR4, 0xb, URZ ;  /* 0x0000000b04058899 */ /* 0x000fe4000800063f */
[----:B------:R-:W-:Y:S01]  /*03f0*/  @!UP0 USHF.L.U32 UR4, UR4, 0x1, URZ ;  /* 0x0000000104048899 */ /* 0x000fe2000800063f */
[----:B------:R-:W-:Y:S02]  /*0400*/  @P3 IMAD.MOV.U32 R7, RZ, RZ, RZ ;  /* 0x000000ffff073224 */ /* 0x000fe400078e00ff */
[----:B------:R-:W-:Y:S01]  /*0410*/  IMAD.MOV.U32 R5, RZ, RZ, RZ ;  /* 0x000000ffff057224 */ /* 0x000fe200078e00ff */
[----:B------:R-:W1:Y:S01]  /*0420*/  @!UP0 S2UR UR7, SR_CgaCtaId ;  /* 0x00000000000789c3 */ /* 0x000e620000008800 */
[----:B------:R-:W-:-:S07]  /*0430*/  @P3 IMAD.MOV.U32 R11, RZ, RZ, RZ ;  /* 0x000000ffff0b3224 */ /* 0x000fce00078e00ff */
[----:B------:R-:W2:Y:S01]  /*0440*/  @!P3 LDC R9, c[0x0][0xc] ;  /* 0x00000300ff09bb82 */ /* 0x000ea20000000800 */
[----:B0-----:R-:W-:-:S04]  /*0450*/  @P3 IMAD.WIDE.U32 R16, R4, R17, R6 ;  /* 0x0000001104103225 */ /* 0x001fc800078e0006 */
[----:B------:R-:W-:Y:S01]  /*0460*/  @P3 IMAD.IADD R17, R17, 0x1, R11 ;  /* 0x0000000111113824 */ /* 0x000fe200078e020b */
[----:B-1----:R-:W-:Y:S01]  /*0470*/  @!UP0 ULEA UR6, UR7, UR6, 0x18 ;  /* 0x0000000607068291 */ /* 0x002fe2000f8ec03f */
[----:B------:R-:W-:Y:S01]  /*0480*/  VOTEU.ALL UP0, P0 ;  /* 0x00000000003f7886 */ /* 0x000fe20000000000 */
[----:B------:R-:W-:-:S04]  /*0490*/  ISETP.NE.AND P0, PT, R0, 0x3, PT ;  /* 0x000000030000780c */ /* 0x000fc80003f05270 */
[----:B------:R-:W-:Y:S01]  /*04a0*/  ISETP.EQ.OR P0, PT, R0, RZ, !P0 ;  /* 0x000000ff0000720c */ /* 0x000fe20004702670 */
[----:B--2---:R-:W-:-:S03]  /*04b0*/  @!P3 IMAD.WIDE.U32 R6, R9, R3, R4 ;  /* 0x000000030906b225 */ /* 0x004fc600078e0004 */
[C---:B------:R-:W-:Y:S01]  /*04c0*/  ISETP.EQ.AND P0, PT, R8.reuse, RZ, P0 ;  /* 0x000000ff0800720c */ /* 0x040fe20000702270 */
[----:B------:R-:W-:Y:S01]  /*04d0*/  VIADD R8, R8, 0xffffffff ;  /* 0xffffffff08087836 */ /* 0x000fe20000000000 */
[----:B------:R-:W0:Y:S02]  /*04e0*/  FENCE.VIEW.ASYNC.S ;  /* 0x00000000000073c6 */ /* 0x000e240000000000 */
[----:B0-----:R0:W3:Y:S01]  /*04f0*/  @!UP0 SYNCS.EXCH.64 URZ, [UR6+0x30], UR4 ;  /* 0x00003004063f85b2 */ /* 0x0010e20008000100 */
[----:B------:R-:W-:Y:S01]  /*0500*/  @!P3 IMAD.MOV.U32 R16, RZ, RZ, R6 ;  /* 0x000000ffff10b224 */ /* 0x000fe200078e0006 */
[----:B------:R-:W-:Y:S01]  /*0510*/  SEL R19, RZ, 0x1, !P0 ;  /* 0x00000001ff137807 */ /* 0x000fe20004000000 */
[----:B------:R-:W-:Y:S01]  /*0520*/  @!P3 IMAD.MOV.U32 R17, RZ, RZ, R7 ;  /* 0x000000ffff11b224 */ /* 0x000fe200078e0007 */
[----:B------:R-:W-:-:S04]  /*0530*/  ISETP.GE.U32.AND P1, PT, R8, 0x2, PT ;  /* 0x000000020800780c */ /* 0x000fc80003f26070 */
[----:B------:R-:W-:Y:S01]  /*0540*/  SEL R19, R19, 0x2, P1 ;  /* 0x0000000213137807 */ /* 0x000fe20000800000 */
[----:B------:R0:W3:Y:S01]  /*0550*/  @!UP1 SYNCS.EXCH.64 URZ, [UR6+0x38], UR4 ;  /* 0x00003804063f95b2 */ /* 0x0000e20008000100 */
[----:B------:R-:W-:Y:S01]  /*0560*/  NOP ;  /* 0x0000000000007918 */ /* 0x000fe20000000000 */
[----:B---34-:R-:W-:Y:S06]  /*0570*/  BAR.SYNC.DEFER_BLOCKING 0x0 ;  /* 0x0000000000007b1d */ /* 0x018fec0000010000 */
[----:B------:R-:W-:Y:S05]  /*0580*/  @!P2 BRA `(.L_x_3) ;  /* 0x0000009c0064a947 */ /* 0x000fea0003800000 */
[----:B------:R-:W-:-:S13]  /*0590*/  ISETP.GT.U32.AND P0, PT, R8, 0x1, PT ;  /* 0x000000010800780c */ /* 0x000fda0003f04070 */
[----:B0-----:R-:W-:Y:S05]  /*05a0*/  @P0 EXIT ;  /* 0x000000000000094d */ /* 0x001fea0003800000 */
[----:B------:R-:W-:Y:S01]  /*05b0*/  ULDC.64 UR4, c[0x0][0x650] ;  /* 0x0001940000047ab9 */ /* 0x000fe20000000a00 */
[----:B------:R-:W-:Y:S01]  /*05c0*/  PRMT R0, RZ, 0x7610, R0 ;  /* 0x00007610ff007816 */ /* 0x000fe20000000000 */
[----:B------:R-:W-:Y:S01]  /*05d0*/  IMAD.MOV.U32 R153, RZ, RZ, -0x1 ;  /* 0xffffffffff997424 */ /* 0x000fe200078e00ff */
[----:B------:R-:W-:Y:S01]  /*05e0*/  ISETP.GE.U32.AND P0, PT, R16, UR4, PT ;  /* 0x0000000410007c0c */ /* 0x000fe2000bf06070 */
[----:B------:R-:W-:Y:S02]  /*05f0*/  IMAD.MOV.U32 R152, RZ, RZ, -0x1 ;  /* 0xffffffffff987424 */ /* 0x000fe400078e00ff */
[----:B------:R-:W-:Y:S01]  /*0600*/  IMAD.MOV.U32 R23, RZ, RZ, -0x1 ;  /* 0xffffffffff177424 */ /* 0x000fe200078e00ff */
[----:B------:R-:W-:-:S13]  /*0610*/  ISETP.GE.U32.AND.EX P0, PT, R17, UR5, PT, P0 ;  /* 0x0000000511007c0c */ /* 0x000fda000bf06100 */
[----:B------:R-:W-:Y:S05]  /*0620*/  @P0 BRA `(.L_x_4) ;  /* 0x0000000400540947 */ /* 0x000fea0003800000 */
[----:B------:R-:W0:Y:S01]  /*0630*/  LDC.64 R14, c[0x0][0x628] ;  /* 0x00018a00ff0e7b82 */ /* 0x000e220000000a00 */
[----:B------:R-:W-:Y:S02]  /*0640*/  IMAD.MOV.U32 R6, RZ, RZ, R16 ;  /* 0x000000ffff067224 */ /* 0x000fe400078e0010 */
[----:B------:R-:W-:-:S05]  /*0650*/  IMAD.MOV.U32 R7, RZ, RZ, R17 ;  /* 0x000000ffff077224 */ /* 0x000fca00078e0011 */
[----:B------:R-:W1:Y:S08]  /*0660*/  LDC R0, c[0x0][0x630] ;  /* 0x00018c00ff007b82 */ /* 0x000e700000000800 */
[----:B------:R-:W2:Y:S01]  /*0670*/  LDC.64 R20, c[0x0][0x620] ;  /* 0x00018800ff147b82 */ /* 0x000ea20000000a00 */
[----:B0-----:R-:W-:-:S04]  /*0680*/  ISETP.NE.U32.AND P0, PT, R14, RZ, PT ;  /* 0x000000ff0e00720c */ /* 0x001fc80003f05070 */
[----:B------:R-:W-:-:S13]  /*0690*/  ISETP.NE.AND.EX P0, PT, R15, RZ, PT, P0 ;  /* 0x000000ff0f00720c */ /* 0x000fda0003f05300 */
[----:B-12---:R-:W-:Y:S05]  /*06a0*/  @!P0 BRA `(.L_x_5) ;  /* 0x0000000000288947 */ /* 0x006fea0003800000 */
[----:B------:R-:W0:Y:S02]  /*06b0*/  LDC R11, c[0x0][0x634] ;  /* 0x00018d00ff0b7b82 */ /* 0x000e240000000800 */
[----:B0-----:R-:W-:-:S05]  /*06c0*/  IADD3 R11, P0, R16, R11, RZ ;  /* 0x0000000b100b7210 */ /* 0x001fca0007f1e0ff */
[----:B------:R-:W-:-:S04]  /*06d0*/  IMAD.X R13, RZ, RZ, R17, P0 ;  /* 0x000000ffff0d7224 */ /* 0x000fc800000e0611 */
[----:B------:R-:W-:-:S04]  /*06e0*/  IMAD.WIDE.U32 R6, R13, R14, RZ ;  /* 0x0000000e0d067225 */ /* 0x000fc800078e00ff */
[----:B------:R-:W-:-:S04]  /*06f0*/  IMAD.WIDE.U32 R8, P0, R11, R15, R6 ;  /* 0x0000000f0b087225 */ /* 0x000fc80007800006 */
[----:B------:R-:W-:-:S04]  /*0700*/  IMAD.WIDE.U32 R6, R11, R14, RZ ;  /* 0x0000000e0b067225 */ /* 0x000fc800078e00ff */
[----:B------:R-:W-:Y:S01]  /*0710*/  IMAD.X R11, RZ, RZ, RZ, P0 ;  /* 0x000000ffff0b7224 */ /* 0x000fe200000e06ff */
[----:B------:R-:W-:Y:S01]  /*0720*/  IADD3 RZ, P0, R7, R8, RZ ;  /* 0x0000000807ff7210 */ /* 0x000fe20007f1e0ff */
[----:B------:R-:W-:-:S04]  /*0730*/  IMAD.MOV.U32 R10, RZ, RZ, R9 ;  /* 0x000000ffff0a7224 */ /* 0x000fc800078e0009 */
[----:B------:R-:W-:-:S08]  /*0740*/  IMAD.WIDE.U32.X R6, R13, R15, R10, P0 ;  /* 0x0000000f0d067225 */ /* 0x000fd000000e040a */
.L_x_5:
[-CC-:B------:R-:W-:Y:S01]  /*0750*/  SHF.R.U64 R23, R6, R0.reuse, R7.reuse ;  /* 0x0000000006177219 */ /* 0x180fe20000001207 */
[----:B------:R-:W0:Y:S01]  /*0760*/  LDC R10, c[0x0][0x618] ;  /* 0x00018600ff0a7b82 */ /* 0x000e220000000800 */
[----:B------:R-:W-:Y:S01]  /*0770*/  SHF.R.U32.HI R5, RZ, R0, R7 ;  /* 0x00000000ff057219 */ /* 0x000fe20000011607 */
[----:B------:R-:W-:Y:S01]  /*0780*/  ULDC UR4, c[0x0][0x150] ;  /* 0x0000540000047ab9 */ /* 0x000fe20000000800 */
[----:B------:R-:W-:Y:S02]  /*0790*/  IADD3 R9, P0, RZ, -R23, RZ ;  /* 0x80000017ff097210 */ /* 0x000fe40007f1e0ff */
[----:B------:R-:W-:-:S03]  /*07a0*/  I2FP.F32.U32 R0, R4 ;  /* 0x0000000400007245 */ /* 0x000fc60000201000 */
[----:B------:R-:W1:Y:S01]  /*07b0*/  LDC.64 R28, c[0x0][0x640] ;  /* 0x00019000ff1c7b82 */ /* 0x000e620000000a00 */
[----:B------:R-:W-:Y:S02]  /*07c0*/  IMAD.X R11, RZ, RZ, ~R5, P0 ;  /* 0x000000ffff0b7224 */ /* 0x000fe400000e0e05 */
[----:B------:R-:W-:Y:S01]  /*07d0*/  FMUL R0, R0, UR4 ;  /* 0x0000000400007c20 */ /* 0x000fe20008400000 */
[----:B------:R-:W-:Y:S01]  /*07e0*/  IMAD.WIDE.U32 R6, R9, R20, R16 ;  /* 0x0000001409067225 */ /* 0x000fe200078e0010 */
[----:B------:R-:W-:-:S03]  /*07f0*/  ULDC UR4, c[0x0][0x154] ;  /* 0x0000550000047ab9 */ /* 0x000fc60000000800 */
[----:B------:R-:W-:Y:S01]  /*0800*/  IMAD R8, R11, R20, RZ ;  /* 0x000000140b087224 */ /* 0x000fe200078e02ff */
[----:B------:R-:W2:Y:S01]  /*0810*/  LDC R5, c[0x0][0x144] ;  /* 0x00005100ff057b82 */ /* 0x000ea20000000800 */
[----:B------:R-:W3:Y:S02]  /*0820*/  F2I.U32.TRUNC.NTZ R0, R0 ;  /* 0x0000000000007305 */ /* 0x000ee4000020f000 */
[----:B------:R-:W-:-:S04]  /*0830*/  IMAD R9, R9, R21, R8 ;  /* 0x0000001509097224 */ /* 0x000fc800078e0208 */
[----:B------:R-:W-:Y:S01]  /*0840*/  IMAD.IADD R7, R7, 0x1, R9 ;  /* 0x0000000107077824 */ /* 0x000fe200078e0209 */
[----:B------:R-:W4:Y:S01]  /*0850*/  LDC R12, c[0x0][0x608] ;  /* 0x00018200ff0c7b82 */ /* 0x000f220000000800 */
[----:B------:R-:W-:-:S03]  /*0860*/  IMAD.MOV.U32 R9, RZ, RZ, -0x1 ;  /* 0xffffffffff097424 */ /* 0x000fc600078e00ff */
[-CC-:B0-----:R-:W-:Y:S02]  /*0870*/  SHF.R.U64 R20, R6, R10.reuse, R7.reuse ;  /* 0x0000000a06147219 */ /* 0x181fe40000001207 */
[----:B------:R-:W-:Y:S02]  /*0880*/  I2FP.F32.U32 R6, R3 ;  /* 0x0000000300067245 */ /* 0x000fe40000201000 */
[----:B------:R-:W0:Y:S01]  /*0890*/  LDC R26, c[0x0][0x658] ;  /* 0x00019600ff1a7b82 */ /* 0x000e220000000800 */
[----:B-1----:R-:W-:Y:S01]  /*08a0*/  ISETP.NE.U32.AND P0, PT, R28, RZ, PT ;  /* 0x000000ff1c00720c */ /* 0x002fe20003f05070 */
[----:B---3--:R-:W-:Y:S01]  /*08b0*/  IMAD.MOV R8, RZ, RZ, -R0 ;  /* 0x000000ffff087224 */ /* 0x008fe200078e0a00 */
[----:B------:R-:W-:Y:S01]  /*08c0*/  SHF.R.U32.HI R7, RZ, R10, R7 ;  /* 0x0000000aff077219 */ /* 0x000fe20000011607 */
[----:B------:R-:W-:Y:S01]  /*08d0*/  FMUL R6, R6, UR4 ;  /* 0x0000000406067c20 */ /* 0x000fe20008400000 */
[----:B------:R-:W-:-:S03]  /*08e0*/  ISETP.NE.AND.EX P0, PT, R29, RZ, PT, P0 ;  /* 0x000000ff1d00720c */ /* 0x000fc60003f05300 */
[----:B------:R-:W1:Y:S01]  /*08f0*/  LDC R14, c[0x0][0x148] ;  /* 0x00005200ff0e7b82 */ /* 0x000e620000000800 */
[----:B--2---:R-:W-:-:S07]  /*0900*/  IMAD R0, R5, R8, R4 ;  /* 0x0000000805007224 */ /* 0x004fce00078e0204 */
[----:B------:R-:W2:Y:S01]  /*0910*/  LDC R24, c[0x0][0x600] ;  /* 0x00018000ff187b82 */ /* 0x000ea20000000800 */
[-CC-:B----4-:R-:W-:Y:S02]  /*0920*/  SHF.R.U64 R30, R20, R12.reuse, R7.reuse ;  /* 0x0000000c141e7219 */ /* 0x190fe40000001207 */
[----:B------:R-:W-:Y:S01]  /*0930*/  SHF.R.U32.HI R5, RZ, R12, R7 ;  /* 0x0000000cff057219 */ /* 0x000fe20000011607 */
[----:B------:R-:W-:Y:S01]  /*0940*/  IMAD.MOV.U32 R7, RZ, RZ, 0x1 ;  /* 0x00000001ff077424 */ /* 0x000fe200078e00ff */
[----:B------:R3:W4:Y:S03]  /*0950*/  F2I.U32.TRUNC.NTZ R12, R6 ;  /* 0x00000006000c7305 */ /* 0x000726000020f000 */
[----:B------:R-:W1:Y:S01]  /*0960*/  LDC R15, c[0x0][0x648] ;  /* 0x00019200ff0f7b82 */ /* 0x000e620000000800 */
[-C--:B0-----:R-:W-:Y:S02]  /*0970*/  SHF.L.U32 R4, R9, R26.reuse, RZ ;  /* 0x0000001a09047219 */ /* 0x081fe400000006ff */
[----:B------:R-:W-:-:S02]  /*0980*/  SHF.R.U64 R32, R30, R26, R5 ;  /* 0x0000001a1e207219 */ /* 0x000fc40000001205 */
[----:B------:R-:W-:Y:S02]  /*0990*/  LOP3.LUT R11, RZ, R4, RZ, 0x33, !PT ;  /* 0x00000004ff0b7212 */ /* 0x000fe400078e33ff */
[-C--:B------:R-:W-:Y:S01]  /*09a0*/  SHF.R.U32.HI R5, RZ, R26.reuse, R5 ;  /* 0x0000001aff057219 */ /* 0x080fe20000011605 */
[----:B------:R-:W0:Y:S01]  /*09b0*/  LDC R21, c[0x0][0x638] ;  /* 0x00018e00ff157b82 */ /* 0x000e220000000800 */
[----:B------:R-:W-:Y:S01]  /*09c0*/  SHF.L.U32 R10, R7, R26, RZ ;  /* 0x0000001a070a7219 */ /* 0x000fe200000006ff */
[----:B------:R-:W-:-:S06]  /*09d0*/  IMAD.MOV.U32 R4, RZ, RZ, R32 ;  /* 0x000000ffff047224 */ /* 0x000fcc00078e0020 */
[----:B------:R-:W0:Y:S01]  /*09e0*/  LDC R153, c[0x0][0x610] ;  /* 0x00018400ff997b82 */ /* 0x000e220000000800 */
[----:B---34-:R-:W-:Y:S05]  /*09f0*/  @!P0 BRA `(.L_x_6) ;  /* 0x0000000000288947 */ /* 0x018fea0003800000 */
[----:B------:R-:W3:Y:S02]  /*0a00*/  LDC R9, c[0x0][0x64c] ;  /* 0x00019300ff097b82 */ /* 0x000ee40000000800 */
[----:B---3--:R-:W-:-:S05]  /*0a10*/  IADD3 R9, P0, R32, R9, RZ ;  /* 0x0000000920097210 */ /* 0x008fca0007f1e0ff */
        /* <DEDUP_REMOVED lines=8> */
.L_x_6:
[----:B-1----:R-:W-:Y:S01]  /*0aa0*/  SHF.R.U64 R4, R4, R15, R5 ;  /* 0x0000000f04047219 */ /* 0x002fe20000001205 */
[----:B--2---:R-:W-:Y:S01]  /*0ab0*/  VIADD R5, R24, 0xffffffff ;  /* 0xffffffff18057836 */ /* 0x004fe20000000000 */
[----:B------:R-:W-:Y:S01]  /*0ac0*/  LOP3.LUT R11, R30, R11, RZ, 0xc0, !PT ;  /* 0x0000000b1e0b7212 */ /* 0x000fe200078ec0ff */
[----:B------:R-:W-:Y:S02]  /*0ad0*/  IMAD.MOV R12, RZ, RZ, -R12 ;  /* 0x000000ffff0c7224 */ /* 0x000fe400078e0a0c */
[----:B------:R-:W-:Y:S02]  /*0ae0*/  IMAD.MOV R6, RZ, RZ, -R4 ;  /* 0x000000ffff067224 */ /* 0x000fe400078e0a04 */
[----:B------:R-:W-:Y:S01]  /*0af0*/  IMAD R11, R10, R4, R11 ;  /* 0x000000040a0b7224 */ /* 0x000fe200078e020b */
[----:B------:R-:W-:Y:S01]  /*0b00*/  LOP3.LUT R4, R20, R5, RZ, 0xc0, !PT ;  /* 0x0000000514047212 */ /* 0x000fe200078ec0ff */
[----:B------:R-:W-:Y:S02]  /*0b10*/  @P3 IMAD R0, R14, R12, R3 ;  /* 0x0000000c0e003224 */ /* 0x000fe400078e0203 */
[----:B0-----:R-:W-:-:S02]  /*0b20*/  IMAD R3, R6, R21, R32 ;  /* 0x0000001506037224 */ /* 0x001fc400078e0220 */
[----:B------:R-:W-:Y:S02]  /*0b30*/  IMAD R153, R11, R153, R0 ;  /* 0x000000990b997224 */ /* 0x000fe400078e0200 */
[----:B------:R-:W-:Y:S02]  /*0b40*/  IMAD R4, R3, R24, R4 ;  /* 0x0000001803047224 */ /* 0x000fe400078e0204 */
[----:B------:R-:W-:-:S03]  /*0b50*/  IMAD.MOV.U32 R0, RZ, RZ, 0x1 ;  /* 0x00000001ff007424 */ /* 0x000fc600078e00ff */
[----:B------:R-:W-:Y:S02]  /*0b60*/  SEL R152, R4, R153, !P3 ;  /* 0x0000009904987207 */ /* 0x000fe40005800000 */
[----:B------:R-:W-:-:S07]  /*0b70*/  SEL R153, R153, R4, !P3 ;  /* 0x0000000499997207 */ /* 0x000fce0005800000 */
.L_x_4:
[----:B------:R-:W-:-:S08]  /*0b80*/  NOP ;  /* 0x0000000000007918 */ /* 0x000fd00000000000 */
[----:B------:R-:W0:Y:S02]  /*0b90*/  USETMAXREG.TRY_ALLOC.CTAPOOL UP0, 0xe8 ;  /* 0x000000e8000079c8 */ /* 0x000e240008000600 */
[----:B0-----:R-:W-:-:S13]  /*0ba0*/  PLOP3.LUT P0, PT, PT, PT, UP0, 0x80, 0x0 ;  /* 0x000000000000781c */ /* 0x001fda0003f0f008 */
[----:B------:R-:W-:Y:S05]  /*0bb0*/  @!P0 BRA `(.L_x_4) ;  /* 0xfffffffc00f08947 */ /* 0x000fea000383ffff */
[----:B------:R-:W-:Y:S01]  /*0bc0*/  ULDC.64 UR4, c[0x0][0x598] ;  /* 0x0001660000047ab9 */ /* 0x000fe20000000a00 */
[----:B------:R-:W-:Y:S01]  /*0bd0*/  ULDC.64 UR36, c[0x0][0x208] ;  /* 0x0000820000247ab9 */ /* 0x000fe20000000a00 */
[----:B------:R-:W-:-:S04]  /*0be0*/  ISETP.NE.U32.AND P0, PT, RZ, UR4, PT ;  /* 0x00000004ff007c0c */ /* 0x000fc8000bf05070 */
[----:B------:R-:W-:-:S13]  /*0bf0*/  ISETP.NE.AND.EX P0, PT, RZ, UR5, PT, P0 ;  /* 0x00000005ff007c0c */ /* 0x000fda000bf05300 */
[----:B------:R-:W-:Y:S05]  /*0c00*/  @!P0 BRA `(.L_x_7) ;  /* 0x00000000001c8947 */ /* 0x000fea0003800000 */
[----:B------:R-:W0:Y:S02]  /*0c10*/  LDC.64 R4, c[0x0][0x598] ;  /* 0x00016600ff047b82 */ /* 0x000e240000000a00 */
[----:B0-----:R-:W2:Y:S02]  /*0c20*/  LDG.E.64 R4, desc[UR36][R4.64] ;  /* 0x0000002404047981 */ /* 0x001ea4000c1e1b00 */
[----:B--2---:R-:W-:-:S04]  /*0c30*/  ISETP.NE.U32.AND P0, PT, R4, RZ, PT ;  /* 0x000000ff0400720c */ /* 0x004fc80003f05070 */
[----:B------:R-:W-:-:S13]  /*0c40*/  ISETP.NE.AND.EX P0, PT, R5, RZ, PT, P0 ;  /* 0x000000ff0500720c */ /* 0x000fda0003f05300 */
[----:B------:R-:W-:Y:S05]  /*0c50*/  @!P0 BRA `(.L_x_7) ;  /* 0x0000000000088947 */ /* 0x000fea0003800000 */
[----:B------:R0:W5:Y:S01]  /*0c60*/  LD.E R154, desc[UR36][R4.64] ;  /* 0x00000024049a7980 */ /* 0x000162000c101900 */
[----:B------:R-:W-:Y:S05]  /*0c70*/  BRA `(.L_x_8) ;  /* 0x0000000000247947 */ /* 0x000fea0003800000 */
.L_x_7:
[----:B------:R-:W-:Y:S02]  /*0c80*/  ULDC.64 UR4, c[0x0][0x588] ;  /* 0x0001620000047ab9 */ /* 0x000fe40000000a00 */
[----:B------:R-:W-:-:S04]  /*0c90*/  ISETP.NE.U32.AND P0, PT, RZ, UR4, PT ;  /* 0x00000004ff007c0c */ /* 0x000fc8000bf05070 */
[----:B------:R-:W-:-:S13]  /*0ca0*/  ISETP.NE.AND.EX P0, PT, RZ, UR5, PT, P0 ;  /* 0x00000005ff007c0c */ /* 0x000fda000bf05300 */
[----:B------:R-:W-:Y:S05]  /*0cb0*/  @!P0 BRA `(.L_x_9) ;  /* 0x00000000000c8947 */ /* 0x000fea0003800000 */
[----:B------:R-:W0:Y:S02]  /*0cc0*/  LDC.64 R154, c[0x0][0x588] ;  /* 0x00016200ff9a7b82 */ /* 0x000e240000000a00 */
[----:B0-----:R1:W5:Y:S01]  /*0cd0*/  LDG.E R154, desc[UR36][R154.64] ;  /* 0x000000249a9a7981 */ /* 0x001362000c1e1900 */
[----:B------:R-:W-:Y:S05]  /*0ce0*/  BRA `(.L_x_8) ;  /* 0x0000000000087947 */ /* 0x000fea0003800000 */
.L_x_9:
[----:B------:R-:W-:Y:S02]  /*0cf0*/  ULDC UR4, c[0x0][0x580] ;  /* 0x0001600000047ab9 */ /* 0x000fe40000000800 */
[----:B------:R-:W-:-:S07]  /*0d00*/  IMAD.U32 R154, RZ, RZ, UR4 ;  /* 0x00000004ff9a7e24 */ /* 0x000fce000f8e00ff */
.L_x_8:
[----:B------:R-:W-:Y:S02]  /*0d10*/  ULDC.64 UR4, c[0x0][0x5a0] ;  /* 0x0001680000047ab9 */ /* 0x000fe40000000a00 */
[----:B------:R-:W-:-:S04]  /*0d20*/  ISETP.NE.U32.AND P0, PT, RZ, UR4, PT ;  /* 0x00000004ff007c0c */ /* 0x000fc8000bf05070 */
[----:B------:R-:W-:-:S13]  /*0d30*/  ISETP.NE.AND.EX P0, PT, RZ, UR5, PT, P0 ;  /* 0x00000005ff007c0c */ /* 0x000fda000bf05300 */
[----:B------:R-:W-:Y:S05]  /*0d40*/  @!P0 BRA `(.L_x_10) ;  /* 0x00000000001c8947 */ /* 0x000fea0003800000 */
[----:B0-----:R-:W0:Y:S02]  /*0d50*/  LDC.64 R4, c[0x0][0x5a0] ;  /* 0x00016800ff047b82 */ /* 0x001e240000000a00 */
[----:B0-----:R-:W2:Y:S02]  /*0d60*/  LDG.E.64 R4, desc[UR36][R4.64] ;  /* 0x0000002404047981 */ /* 0x001ea4000c1e1b00 */
[----:B--2---:R-:W-:-:S04]  /*0d70*/  ISETP.NE.U32.AND P0, PT, R4, RZ, PT ;  /* 0x000000ff0400720c */ /* 0x004fc80003f05070 */
[----:B------:R-:W-:-:S13]  /*0d80*/  ISETP.NE.AND.EX P0, PT, R5, RZ, PT, P0 ;  /* 0x000000ff0500720c */ /* 0x000fda0003f05300 */
[----:B------:R-:W-:Y:S05]  /*0d90*/  @!P0 BRA `(.L_x_10) ;  /* 0x0000000000088947 */ /* 0x000fea0003800000 */
[----:B-1----:R0:W5:Y:S01]  /*0da0*/  LD.E R155, desc[UR36][R4.64] ;  /* 0x00000024049b7980 */ /* 0x002162000c101900 */
[----:B------:R-:W-:Y:S05]  /*0db0*/  BRA `(.L_x_11) ;  /* 0x0000000000247947 */ /* 0x000fea0003800000 */
.L_x_10:
[----:B------:R-:W-:Y:S02]  /*0dc0*/  ULDC.64 UR4, c[0x0][0x590] ;  /* 0x0001640000047ab9 */ /* 0x000fe40000000a00 */
[----:B------:R-:W-:-:S04]  /*0dd0*/  ISETP.NE.U32.AND P0, PT, RZ, UR4, PT ;  /* 0x00000004ff007c0c */ /* 0x000fc8000bf05070 */
[----:B------:R-:W-:-:S13]  /*0de0*/  ISETP.NE.AND.EX P0, PT, RZ, UR5, PT, P0 ;  /* 0x00000005ff007c0c */ /* 0x000fda000bf05300 */
[----:B------:R-:W-:Y:S05]  /*0df0*/  @!P0 BRA `(.L_x_12) ;  /* 0x00000000000c8947 */ /* 0x000fea0003800000 */
[----:B0-----:R-:W1:Y:S02]  /*0e00*/  LDC.64 R4, c[0x0][0x590] ;  /* 0x00016400ff047b82 */ /* 0x001e640000000a00 */
[----:B-1----:R1:W5:Y:S01]  /*0e10*/  LDG.E R155, desc[UR36][R4.64] ;  /* 0x00000024049b7981 */ /* 0x002362000c1e1900 */
[----:B------:R-:W-:Y:S05]  /*0e20*/  BRA `(.L_x_11) ;  /* 0x0000000000087947 */ /* 0x000fea0003800000 */
.L_x_12:
[----:B------:R-:W-:Y:S02]  /*0e30*/  ULDC UR4, c[0x0][0x584] ;  /* 0x0001610000047ab9 */ /* 0x000fe40000000800 */
[----:B-1----:R-:W-:-:S07]  /*0e40*/  IMAD.U32 R155, RZ, RZ, UR4 ;  /* 0x00000004ff9b7e24 */ /* 0x002fce000f8e00ff */
.L_x_11:
[----:B------:R-:W-:-:S13]  /*0e50*/  LOP3.LUT P0, RZ, R0, 0xff, RZ, 0xc0, !PT ;  /* 0x000000ff00ff7812 */ /* 0x000fda000780c0ff */
[----:B------:R-:W-:Y:S05]  /*0e60*/  @!P0 EXIT ;  /* 0x000000000000894d */ /* 0x000fea0003800000 */
[----:B------:R-:W-:Y:S01]  /*0e70*/  ULDC UR4, c[0x0][0x28c] ;  /* 0x0000a30000047ab9 */ /* 0x000fe20000000800 */
[----:B------:R-:W-:Y:S01]  /*0e80*/  LOP3.LUT R160, R19, 0x1, RZ, 0xfc, !PT ;  /* 0x0000000113a07812 */ /* 0x000fe200078efcff */
[----:B------:R-:W-:Y:S01]  /*0e90*/  UIADD3 UR4, UR4, 0x3f, URZ ;  /* 0x0000003f04047890 */ /* 0x000fe2000fffe03f */
[----:B------:R-:W-:Y:S01]  /*0ea0*/  UMOV UR38, URZ ;  /* 0x0000003f00267c82 */ /* 0x000fe20008000000 */
[----:B------:R-:W-:Y:S02]  /*0eb0*/  UMOV UR39, URZ ;  /* 0x0000003f00277c82 */ /* 0x000fe40008000000 */
[----:B------:R-:W-:-:S04]  /*0ec0*/  USHF.R.S32.HI UR5, URZ, 0x1f, UR4 ;  /* 0x0000001f3f057899 */ /* 0x000fc80008011404 */
[----:B------:R-:W-:-:S04]  /*0ed0*/  ULEA.HI UR5, UR5, UR4, URZ, 0x6 ;  /* 0x0000000405057291 */ /* 0x000fc8000f8f303f */
[----:B------:R-:W-:-:S12]  /*0ee0*/  USHF.R.S32.HI UR40, URZ, 0x6, UR5 ;  /* 0x000000063f287899 */ /* 0x000fd80008011405 */
.L_x_286:
[----:B------:R-:W-:Y:S01]  /*0ef0*/  LOP3.LUT R0, R18, 0x80, RZ, 0xc0, !PT ;  /* 0x0000008012007812 */ /* 0x000fe200078ec0ff */
[----:B--2---:R-:W2:Y:S01]  /*0f00*/  S2UR UR7, SR_CgaCtaId ;  /* 0x00000000000779c3 */ /* 0x004ea20000008800 */
[----:B------:R-:W-:Y:S02]  /*0f10*/  UMOV UR6, 0x400 ;  /* 0x0000040000067882 */ /* 0x000fe40000000000 */
[----:B------:R-:W-:-:S06]  /*0f20*/  SHF.R.U32.HI R0, RZ, 0x7, R0 ;  /* 0x00000007ff007819 */ /* 0x000fcc0000011600 */
[----:B---3--:R-:W3:Y:S01]  /*0f30*/  SHFL.IDX PT, R0, R0, RZ, 0x1f ;  /* 0x00001fff00007589 */ /* 0x008ee200000e0000 */
[----:B--2---:R-:W-:Y:S01]  /*0f40*/  ULEA UR42, UR7, UR6, 0x18 ;  /* 0x00000006072a7291 */ /* 0x004fe2000f8ec03f */
[----:B---3--:R-:W-:-:S13]  /*0f50*/  R2UR UR4, R0 ;  /* 0x00000000000472ca */ /* 0x008fda00000e0000 */
[----:B------:R-:W-:-:S04]  /*0f60*/  ULEA.HI UR5, UR4, UR4, URZ, 0x1 ;  /* 0x0000000404057291 */ /* 0x000fc8000f8f083f */
[----:B------:R-:W-:-:S04]  /*0f70*/  ULOP3.LUT UR5, UR5, 0x7fffe, URZ, 0xc0, !UPT ;  /* 0x0007fffe05057892 */ /* 0x000fc8000f8ec03f */
[----:B------:R-:W-:-:S03]  /*0f80*/  UIADD3 UR5, UR4, -UR5, URZ ;  /* 0x8000000504057290 */ /* 0x000fc6000fffe03f */
[----:B------:R-:W-:Y:S01]  /*0f90*/  ULDC UR4, c[0x0][0x28c] ;  /* 0x0000a30000047ab9 */ /* 0x000fe20000000800 */
[----:B------:R-:W-:Y:S01]  /*0fa0*/  ULEA UR5, UR5, UR42, 0xd ;  /* 0x0000002a05057291 */ /* 0x000fe2000f8e683f */
[----:B------:R-:W-:-:S03]  /*0fb0*/  ISETP.LT.AND P0, PT, RZ, UR4, PT ;  /* 0x00000004ff007c0c */ /* 0x000fc6000bf01270 */
[----:B------:R-:W-:-:S04]  /*0fc0*/  UIADD3 UR5, UR5, 0x100, URZ ;  /* 0x0000010005057890 */ /* 0x000fc8000fffe03f */
[----:B------:R-:W-:-:S04]  /*0fd0*/  USHF.R.U32.HI UR5, URZ, 0x4, UR5 ;  /* 0x000000043f057899 */ /* 0x000fc80008011605 */
[----:B------:R-:W-:Y:S02]  /*0fe0*/  ULOP3.LUT UR41, UR5, 0x3fff, URZ, 0xc0, !UPT ;  /* 0x00003fff05297892 */ /* 0x000fe4000f8ec03f */
[----:B-1--4-:R-:W-:Y:S10]  /*0ff0*/  @P0 BRA `(.L_x_13) ;  /* 0x0000000000400947 */ /* 0x012ff40003800000 */
[----:B------:R-:W-:Y:S01]  /*1000*/  MOV R0, 0x0 ;  /* 0x0000000000007802 */ /* 0x000fe20000000f00 */
[----:B------:R-:W-:Y:S01]  /*1010*/  ULDC.64 UR4, c[0x4][0x68] ;  /* 0x01001a0000047ab9 */ /* 0x000fe20000000a00 */
[----:B------:R-:W-:Y:S01]  /*1020*/  ULDC.64 UR6, c[0x4][0x8] ;  /* 0x0100020000067ab9 */ /* 0x000fe20000000a00 */
[----:B01----:R-:W-:Y:S01]  /*1030*/  IMAD.U32 R4, RZ, RZ, UR4 ;  /* 0x00000004ff047e24 */ /* 0x003fe2000f8e00ff */
[----:B------:R0:W1:Y:S01]  /*1040*/  LDC.64 R14, c[0x4][R0] ;  /* 0x01000000000e7b82 */ /* 0x0000620000000a00 */
[----:B------:R-:W-:Y:S01]  /*1050*/  IMAD.U32 R5, RZ, RZ, UR5 ;  /* 0x00000005ff057e24 */ /* 0x000fe2000f8e00ff */
[----:B------:R-:W-:Y:S01]  /*1060*/  ULDC.64 UR4, c[0x4][0x70] ;  /* 0x01001c0000047ab9 */ /* 0x000fe20000000a00 */
[----:B------:R-:W-:Y:S02]  /*1070*/  IMAD.U32 R10, RZ, RZ, UR6 ;  /* 0x00000006ff0a7e24 */ /* 0x000fe4000f8e00ff */
[----:B------:R-:W-:Y:S02]  /*1080*/  IMAD.U32 R6, RZ, RZ, UR4 ;  /* 0x00000004ff067e24 */ /* 0x000fe4000f8e00ff */
[----:B------:R-:W-:-:S02]  /*1090*/  IMAD.U32 R7, RZ, RZ, UR5 ;  /* 0x00000005ff077e24 */ /* 0x000fc4000f8e00ff */
[----:B------:R-:W-:Y:S02]  /*10a0*/  IMAD.U32 R11, RZ, RZ, UR7 ;  /* 0x00000007ff0b7e24 */ /* 0x000fe4000f8e00ff */
[----:B------:R-:W-:Y:S02]  /*10b0*/  IMAD.MOV.U32 R8, RZ, RZ, 0x1e1 ;  /* 0x000001e1ff087424 */ /* 0x000fe400078e00ff */
[----:B------:R-:W-:Y:S02]  /*10c0*/  IMAD.MOV.U32 R12, RZ, RZ, 0x1 ;  /* 0x00000001ff0c7424 */ /* 0x000fe400078e00ff */
[----:B0-----:R-:W-:-:S07]  /*10d0*/  IMAD.MOV.U32 R13, RZ, RZ, RZ ;  /* 0x000000ffff0d7224 */ /* 0x001fce00078e00ff */
[----:B------:R-:W-:-:S07]  /*10e0*/  LEPC R20, `(.L_x_13) ;  /* 0x000000001014794e */ /* 0x000fce0000000000 */
[----:B-1---5:R-:W-:Y:S05]  /*10f0*/  CALL.ABS.NOINC R14 ;  /* 0x000000000e007343 */ /* 0x022fea0003c00000 */
.L_x_13:
[----:B------:R-:W-:-:S13]  /*1100*/  ISETP.NE.AND P0, PT, R160, 0x3, PT ;  /* 0x00000003a000780c */ /* 0x000fda0003f05270 */
[----:B------:R-:W-:Y:S05]  /*1110*/  @!P0 BRA `(.L_x_14) ;  /* 0x0000000000048947 */ /* 0x000fea0003800000 */
[----:B------:R-:W-:Y:S01]  /*1120*/  BPT.TRAP 0x1 ;  /* 0x000000040000795c */ /* 0x000fe20000300000 */
.L_x_14:
[----:B------:R-:W-:Y:S02]  /*1130*/  IMAD.U32 R3, RZ, RZ, UR39 ;  /* 0x00000027ff037e24 */ /* 0x000fe4000f8e00ff */
[----:B------:R-:W-:-:S03]  /*1140*/  IMAD.U32 R0, RZ, RZ, UR38 ;  /* 0x00000026ff007e24 */ /* 0x000fc6000f8e00ff */
[----:B------:R-:W-:Y:S02]  /*1150*/  LEA R3, R3, UR42, 0x3 ;  /* 0x0000002a03037c11 */ /* 0x000fe4000f8e18ff */
[----:B------:R-:W-:-:S04]  /*1160*/  SHF.L.U32 R0, R0, 0x1f, RZ ;  /* 0x0000001f00007819 */ /* 0x000fc800000006ff */
[----:B------:R2:W3:Y:S01]  /*1170*/  SYNCS.PHASECHK.TRANS64.TRYWAIT P1, [R3+URZ], R0 ;  /* 0x00000000030075a7 */ /* 0x0004e2000802017f */
[----:B------:R-:W-:Y:S05]  /*1180*/  @!P0 BRA `(.L_x_15) ;  /* 0x0000000000048947 */ /* 0x000fea0003800000 */
[----:B------:R-:W-:Y:S01]  /*1190*/  BPT.TRAP 0x1 ;  /* 0x000000040000795c */ /* 0x000fe20000300000 */
.L_x_15:
[----:B---3--:R-:W-:Y:S05]  /*11a0*/  @P1 BRA `(.L_x_16) ;  /* 0x0000000000081947 */ /* 0x008fea0003800000 */
[----:B------:R-:W3:Y:S02]  /*11b0*/  SYNCS.PHASECHK.TRANS64.TRYWAIT P1, [R3+URZ], R0 ;  /* 0x00000000030075a7 */ /* 0x000ee4000802017f */
[----:B---3--:R-:W-:Y:S05]  /*11c0*/  @!P1 BRA `(.L_x_17) ;  /* 0x000000a400cc9947 */ /* 0x008fea0003800000 */
.L_x_16:
[----:B------:R-:W-:-:S04]  /*11d0*/  UISETP.LT.AND UP0, UPT, UR40, 0x1, UPT ;  /* 0x000000012800788c */ /* 0x000fc8000bf01270 */
[----:B------:R-:W-:-:S04]  /*11e0*/  USEL UR4, UR40, 0x1, UP0 ;  /* 0x0000000128047887 */ /* 0x000fc80008000000 */
[----:B------:R-:W-:-:S06]  /*11f0*/  UIADD3 UR4, UR40, -UR4, URZ ;  /* 0x8000000428047290 */ /* 0x000fcc000fffe03f */
[----:B--23--:R-:W-:Y:S01]  /*1200*/  IMAD.U32 R0, RZ, RZ, UR4 ;  /* 0x00000004ff007e24 */ /* 0x00cfe2000f8e00ff */
[----:B------:R-:W-:Y:S05]  /*1210*/  WARPSYNC.ALL ;  /* 0x0000000000007948 */ /* 0x000fea0003800000 */
[----:B------:R-:W-:Y:S01]  /*1220*/  ISETP.GE.AND P1, PT, R0, 0x1, PT ;  /* 0x000000010000780c */ /* 0x000fe20003f26270 */
[----:B------:R-:W-:Y:S01]  /*1230*/  UIADD3 UR4, UR42, 0x10100, URZ ;  /* 0x000101002a047890 */ /* 0x000fe2000fffe03f */
[----:B------:R-:W-:Y:S01]  /*1240*/  WARPGROUP.ARRIVE ;  /* 0x00000000000079c5 */ /* 0x000fe20000000000 */
[----:B------:R-:W-:Y:S01]  /*1250*/  UMOV UR9, 0x40000040 ;  /* 0x4000004000097882 */ /* 0x000fe20000000000 */
[----:B------:R-:W-:Y:S01]  /*1260*/  UMOV UR11, 0x40000040 ;  /* 0x40000040000b7882 */ /* 0x000fe20000000000 */
[----:B------:R-:W-:-:S04]  /*1270*/  USHF.R.U32.HI UR4, URZ, 0x4, UR4 ;  /* 0x000000043f047899 */ /* 0x000fc80008011604 */
[----:B------:R-:W-:Y:S02]  /*1280*/  ULOP3.LUT UR5, UR4, 0x3fff, URZ, 0xc0, !UPT ;  /* 0x00003fff04057892 */ /* 0x000fe4000f8ec03f */
[----:B------:R-:W-:Y:S02]  /*1290*/  ULOP3.LUT UR4, UR41, 0x10000, URZ, 0xfc, !UPT ;  /* 0x0001000029047892 */ /* 0x000fe4000f8efc3f */
[----:B------:R-:W-:Y:S02]  /*12a0*/  ULOP3.LUT UR5, UR5, 0x10000, URZ, 0xfc, !UPT ;  /* 0x0001000005057892 */ /* 0x000fe4000f8efc3f */
[----:B------:R-:W-:Y:S02]  /*12b0*/  ULEA UR6, UR39, UR4, 0xb ;  /* 0x0000000427067291 */ /* 0x000fe4000f8e583f */
[----:B------:R-:W-:-:S05]  /*12c0*/  ULEA UR7, UR39, UR5, 0xc ;  /* 0x0000000527077291 */ /* 0x000fca000f8e603f */
[----:B------:R-:W-:Y:S02]  /*12d0*/  UMOV UR8, UR6 ;  /* 0x0000000600087c82 */ /* 0x000fe40008000000 */
[----:B------:R-:W-:Y:S02]  /*12e0*/  UMOV UR10, UR7 ;  /* 0x00000007000a7c82 */ /* 0x000fe40008000000 */
[----:B------:R-:W-:Y:S01]  /*12f0*/  HGMMA.64x256x8.F32.TF32 R24, gdesc[UR8], RZ, !UPT, gsb0 ;  /* 0x07e00000081879f0 */ /* 0x000fe2000c0028ff */
[----:B------:R-:W-:Y:S02]  /*1300*/  UIADD3 UR8, UR6, 0x2, URZ ;  /* 0x0000000206087890 */ /* 0x000fe4000fffe03f */
[----:B------:R-:W-:Y:S01]  /*1310*/  UIADD3 UR10, UR7, 0x2, URZ ;  /* 0x00000002070a7890 */ /* 0x000fe2000fffe03f */
[----:B------:R-:W-:Y:S01]  /*1320*/  UMOV UR9, 0x40000040 ;  /* 0x4000004000097882 */ /* 0x000fe20000000000 */
[----:B------:R-:W-:Y:S01]  /*1330*/  UMOV UR11, 0x40000040 ;  /* 0x40000040000b7882 */ /* 0x000fe20000000000 */
[----:B------:R-:W-:-:S02]  /*1340*/  WARPGROUP.DEPBAR.LE gsb0, 0x0 ;  /* 0x00008000000079c5 */ /* 0x000fc40000010000 */
[----:B------:R-:W-:-:S15]  /*1350*/  WARPGROUP.ARRIVE ;  /* 0x00000000000079c5 */ /* 0x000fde0000000000 */
[----:B------:R-:W-:-:S05]  /*1360*/  NOP ;  /* 0x0000000000007918 */ /* 0x000fca0000000000 */
[----:B------:R-:W-:Y:S01]  /*1370*/  HGMMA.64x256x8.F32.TF32 R24, gdesc[UR8], R24, gsb0 ;  /* 0x07e00000081879f0 */ /* 0x000fe20008002818 */
[----:B------:R-:W-:Y:S02]  /*1380*/  UIADD3 UR8, UR6, 0x4, URZ ;  /* 0x0000000406087890 */ /* 0x000fe4000fffe03f */
[----:B------:R-:W-:Y:S01]  /*1390*/  UIADD3 UR10, UR7, 0x4, URZ ;  /* 0x00000004070a7890 */ /* 0x000fe2000fffe03f */
[----:B------:R-:W-:Y:S01]  /*13a0*/  UMOV UR9, 0x40000040 ;  /* 0x4000004000097882 */ /* 0x000fe20000000000 */
[----:B------:R-:W-:Y:S01]  /*13b0*/  UMOV UR11, 0x40000040 ;  /* 0x40000040000b7882 */ /* 0x000fe20000000000 */
[----:B------:R-:W-:Y:S02]  /*13c0*/  WARPGROUP.DEPBAR.LE gsb0, 0x0 ;  /* 0x00008000000079c5 */ /* 0x000fe40000010000 */
        /* <DEDUP_REMOVED lines=42> */
[----:B------:R-:W-:Y:S03]  /*1670*/  HGMMA.64x256x8.F32.TF32 R24, gdesc[UR8], R24, gsb0 ;  /* 0x07e00000081879f0 */ /* 0x000fe60008002818 */
[----:B------:R-:W-:Y:S02]  /*1680*/  WARPGROUP.DEPBAR.LE gsb0, 0x0 ;  /* 0x00008000000079c5 */ /* 0x000fe40000010000 */
[----:B------:R-:W-:Y:S05]  /*1690*/  @!P1 BRA `(.L_x_18) ;  /* 0x0000000400a49947 */ /* 0x000fea0003800000 */
[----:B------:R-:W-:-:S04]  /*16a0*/  UIADD3 UR6, UR39, 0x1, URZ ;  /* 0x0000000127067890 */ /* 0x000fc8000fffe03f */
[----:B------:R-:W-:-:S04]  /*16b0*/  UISETP.NE.AND UP0, UPT, UR6, 0x2, UPT ;  /* 0x000000020600788c */ /* 0x000fc8000bf05270 */
[----:B------:R-:W-:Y:S02]  /*16c0*/  USEL UR7, URZ, 0x1, UP0 ;  /* 0x000000013f077887 */ /* 0x000fe40008000000 */
[----:B------:R-:W-:Y:S02]  /*16d0*/  USEL UR6, UR6, URZ, UP0 ;  /* 0x0000003f06067287 */ /* 0x000fe40008000000 */
[----:B------:R-:W-:-:S06]  /*16e0*/  ULOP3.LUT UR7, UR38, UR7, URZ, 0x3c, !UPT ;  /* 0x0000000726077292 */ /* 0x000fcc000f8e3c3f */
[----:B01----:R-:W-:Y:S01]  /*16f0*/  IMAD.U32 R5, RZ, RZ, UR7 ;  /* 0x00000007ff057e24 */ /* 0x003fe2000f8e00ff */
[----:B------:R-:W-:-:S06]  /*1700*/  UMOV UR7, UR39 ;  /* 0x0000002700077c82 */ /* 0x000fcc0008000000 */
.L_x_25:
[----:B01----:R-:W-:Y:S05]  /*1710*/  @!P0 BRA `(.L_x_19) ;  /* 0x0000000000048947 */ /* 0x003fea0003800000 */
[----:B------:R-:W-:Y:S01]  /*1720*/  BPT.TRAP 0x1 ;  /* 0x000000040000795c */ /* 0x000fe20000300000 */
.L_x_19:
[----:B------:R-:W0:Y:S01]  /*1730*/  S2UR UR9, SR_CgaCtaId ;  /* 0x00000000000979c3 */ /* 0x000e220000008800 */
[----:B------:R-:W-:Y:S01]  /*1740*/  UMOV UR8, 0x400 ;  /* 0x0000040000087882 */ /* 0x000fe20000000000 */
[----:B------:R-:W-:Y:S01]  /*1750*/  SHF.L.U32 R3, R5, 0x1f, RZ ;  /* 0x0000001f05037819 */ /* 0x000fe200000006ff */
[----:B0-----:R-:W-:-:S04]  /*1760*/  ULEA UR8, UR9, UR8, 0x18 ;  /* 0x0000000809087291 */ /* 0x001fc8000f8ec03f */
[----:B------:R-:W-:-:S09]  /*1770*/  ULEA UR9, UR6, UR8, 0x3 ;  /* 0x0000000806097291 */ /* 0x000fd2000f8e183f */
[----:B------:R0:W1:Y:S01]  /*1780*/  SYNCS.PHASECHK.TRANS64.TRYWAIT P1, [UR9], R3 ;  /* 0x00000003ff0075a7 */ /* 0x0000620008020149 */
[----:B------:R-:W-:Y:S05]  /*1790*/  @!P0 BRA `(.L_x_20) ;  /* 0x0000000000048947 */ /* 0x000fea0003800000 */
[----:B------:R-:W-:Y:S01]  /*17a0*/  BPT.TRAP 0x1 ;  /* 0x000000040000795c */ /* 0x000fe20000300000 */
.L_x_20:
[----:B-1----:R-:W-:Y:S05]  /*17b0*/  @P1 BRA `(.L_x_21) ;  /* 0x0000000000081947 */ /* 0x002fea0003800000 */
[----:B------:R-:W1:Y:S02]  /*17c0*/  SYNCS.PHASECHK.TRANS64.TRYWAIT P1, [UR9], R3 ;  /* 0x00000003ff0075a7 */ /* 0x000e640008020149 */
[----:B-1----:R-:W-:Y:S05]  /*17d0*/  @!P1 BRA `(.L_x_22) ;  /* 0x000000a0005c9947 */ /* 0x002fea0003800000 */
.L_x_21:
[----:B------:R-:W-:Y:S01]  /*17e0*/  ULEA UR9, UR6, UR4, 0xb ;  /* 0x0000000406097291 */ /* 0x000fe2000f8e583f */
[----:B------:R-:W-:Y:S01]  /*17f0*/  WARPGROUP.ARRIVE ;  /* 0x00000000000079c5 */ /* 0x000fe20000000000 */
[----:B------:R-:W-:Y:S01]  /*1800*/  ULEA UR10, UR6, UR5, 0xc ;  /* 0x00000005060a7291 */ /* 0x000fe2000f8e603f */
[----:B------:R-:W-:Y:S01]  /*1810*/  UMOV UR13, 0x40000040 ;  /* 0x40000040000d7882 */ /* 0x000fe20000000000 */
[----:B------:R-:W-:-:S03]  /*1820*/  UMOV UR15, 0x40000040 ;  /* 0x40000040000f7882 */ /* 0x000fc60000000000 */
[----:B------:R-:W-:Y:S02]  /*1830*/  UMOV UR12, UR9 ;  /* 0x00000009000c7c82 */ /* 0x000fe40008000000 */
[----:B------:R-:W-:Y:S02]  /*1840*/  UMOV UR14, UR10 ;  /* 0x0000000a000e7c82 */ /* 0x000fe40008000000 */
[----:B------:R-:W-:Y:S01]  /*1850*/  HGMMA.64x256x8.F32.TF32 R24, gdesc[UR12], R24, gsb0 ;  /* 0x07e000000c1879f0 */ /* 0x000fe20008002818 */
        /* <DEDUP_REMOVED lines=58> */
[----:B------:R-:W-:Y:S01]  /*1c00*/  BPT.TRAP 0x1 ;  /* 0x000000040000795c */ /* 0x000fe20000300000 */
.L_x_23:
[----:B------:R-:W-:Y:S01]  /*1c10*/  ULEA UR8, UR7, UR8, 0x3 ;  /* 0x0000000807087291 */ /* 0x000fe2000f8e183f */
[----:B------:R-:W-:-:S03]  /*1c20*/  ISETP.GT.U32.AND P1, PT, R19, 0x1, PT ;  /* 0x000000011300780c */ /* 0x000fc60003f24070 */
[----:B------:R-:W-:-:S04]  /*1c30*/  UIADD3 UR8, UR8, 0x10, URZ ;  /* 0x0000001008087890 */ /* 0x000fc8000fffe03f */
[----:B------:R-:W-:-:S09]  /*1c40*/  UPRMT UR8, URZ, 0x654, UR8 ;  /* 0x000006543f087896 */ /* 0x000fd20008000008 */
[----:B------:R-:W-:Y:S01]  /*1c50*/  SYNCS.ARRIVE.TRANS64.RED.A1T0 RZ, [UR8], RZ ;  /* 0x000000ffffff79a7 */ /* 0x000fe20008100408 */
[----:B------:R-:W-:Y:S05]  /*1c60*/  @P1 BRA `(.L_x_24) ;  /* 0x0000000000041947 */ /* 0x000fea0003800000 */
[----:B------:R-:W-:Y:S01]  /*1c70*/  BPT.TRAP 0x1 ;  /* 0x000000040000795c */ /* 0x000fe20000300000 */
.L_x_24:
[----:B------:R-:W-:Y:S01]  /*1c80*/  UIADD3 UR6, UR6, 0x1, URZ ;  /* 0x0000000106067890 */ /* 0x000fe2000fffe03f */
[C---:B------:R-:W-:Y:S01]  /*1c90*/  ISETP.GT.AND P1, PT, R0.reuse, 0x1, PT ;  /* 0x000000010000780c */ /* 0x040fe20003f24270 */
[----:B------:R-:W-:Y:S01]  /*1ca0*/  UIADD3 UR7, UR7, 0x1, URZ ;  /* 0x0000000107077890 */ /* 0x000fe2000fffe03f */
[----:B------:R-:W-:Y:S01]  /*1cb0*/  VIADD R0, R0, 0xffffffff ;  /* 0xffffffff00007836 */ /* 0x000fe20000000000 */
[----:B------:R-:W-:Y:S02]  /*1cc0*/  UISETP.NE.AND UP0, UPT, UR6, 0x2, UPT ;  /* 0x000000020600788c */ /* 0x000fe4000bf05270 */
[----:B------:R-:W-:Y:S02]  /*1cd0*/  UISETP.NE.AND UP1, UPT, UR7, 0x2, UPT ;  /* 0x000000020700788c */ /* 0x000fe4000bf25270 */
[----:B------:R-:W-:Y:S02]  /*1ce0*/  USEL UR8, URZ, 0x1, UP0 ;  /* 0x000000013f087887 */ /* 0x000fe40008000000 */
[----:B------:R-:W-:-:S02]  /*1cf0*/  USEL UR6, UR6, URZ, UP0 ;  /* 0x0000003f06067287 */ /* 0x000fc40008000000 */
[----:B------:R-:W-:Y:S02]  /*1d00*/  USEL UR7, UR7, URZ, UP1 ;  /* 0x0000003f07077287 */ /* 0x000fe40008800000 */
[----:B------:R-:W-:Y:S01]  /*1d10*/  LOP3.LUT R5, R5, UR8, RZ, 0x3c, !PT ;  /* 0x0000000805057c12 */ /* 0x000fe2000f8e3cff */
[----:B------:R-:W-:Y:S09]  /*1d20*/  @P1 BRA `(.L_x_25) ;  /* 0xfffffff800781947 */ /* 0x000ff2000383ffff */
.L_x_18:
[----:B------:R-:W2:Y:S02]  /*1d30*/  LDC R0, c[0x0][0x28c] ;  /* 0x0000a300ff007b82 */ /* 0x000ea40000000800 */
[----:B--2---:R-:W-:-:S13]  /*1d40*/  ISETP.GE.AND P1, PT, R0, 0x1, PT ;  /* 0x000000010000780c */ /* 0x004fda0003f26270 */
[----:B------:R-:W-:Y:S05]  /*1d50*/  @!P1 BRA `(.L_x_26) ;  /* 0x0000000000409947 */ /* 0x000fea0003800000 */
[----:B------:R-:W-:Y:S05]  /*1d60*/  @!P0 BRA `(.L_x_27) ;  /* 0x0000000000048947 */ /* 0x000fea0003800000 */
[----:B------:R-:W-:Y:S01]  /*1d70*/  BPT.TRAP 0x1 ;  /* 0x000000040000795c */ /* 0x000fe20000300000 */
.L_x_27:
[----:B------:R-:W2:Y:S01]  /*1d80*/  S2UR UR6, SR_CgaCtaId ;  /* 0x00000000000679c3 */ /* 0x000ea20000008800 */
[----:B------:R-:W-:Y:S01]  /*1d90*/  UISETP.LT.AND UP0, UPT, UR40, 0x1, UPT ;  /* 0x000000012800788c */ /* 0x000fe2000bf01270 */
[----:B------:R-:W-:Y:S01]  /*1da0*/  ISETP.GT.U32.AND P0, PT, R19, 0x1, PT ;  /* 0x000000011300780c */ /* 0x000fe20003f04070 */
[----:B------:R-:W-:Y:S02]  /*1db0*/  UMOV UR5, 0x400 ;  /* 0x0000040000057882 */ /* 0x000fe40000000000 */
[----:B------:R-:W-:-:S04]  /*1dc0*/  USEL UR4, UR40, 0x1, UP0 ;  /* 0x0000000128047887 */ /* 0x000fc80008000000 */
[----:B------:R-:W-:-:S04]  /*1dd0*/  UIADD3 UR4, UR39, UR40, -UR4 ;  /* 0x0000002827047290 */ /* 0x000fc8000fffe804 */
[----:B------:R-:W-:-:S04]  /*1de0*/  USHF.L.U32 UR4, UR4, 0x3, URZ ;  /* 0x0000000304047899 */ /* 0x000fc8000800063f */
[----:B------:R-:W-:Y:S02]  /*1df0*/  ULOP3.LUT UR4, UR4, 0x8, URZ, 0xc0, !UPT ;  /* 0x0000000804047892 */ /* 0x000fe4000f8ec03f */
[----:B--2---:R-:W-:-:S04]  /*1e00*/  ULEA UR5, UR6, UR5, 0x18 ;  /* 0x0000000506057291 */ /* 0x004fc8000f8ec03f */
[----:B------:R-:W-:-:S04]  /*1e10*/  UIADD3 UR4, UR5, 0x10, UR4 ;  /* 0x0000001005047890 */ /* 0x000fc8000fffe004 */
[----:B------:R-:W-:-:S09]  /*1e20*/  UPRMT UR4, URZ, 0x654, UR4 ;  /* 0x000006543f047896 */ /* 0x000fd20008000004 */
[----:B------:R-:W-:Y:S01]  /*1e30*/  SYNCS.ARRIVE.TRANS64.RED.A1T0 RZ, [UR4], RZ ;  /* 0x000000ffffff79a7 */ /* 0x000fe20008100404 */
[----:B------:R-:W-:Y:S05]  /*1e40*/  @P0 BRA `(.L_x_26) ;  /* 0x0000000000040947 */ /* 0x000fea0003800000 */
[----:B------:R-:W-:Y:S01]  /*1e50*/  BPT.TRAP 0x1 ;  /* 0x000000040000795c */ /* 0x000fe20000300000 */
.L_x_26:
[----:B------:R-:W2:Y:S01]  /*1e60*/  LDC R7, c[0x0][0x288] ;  /* 0x0000a200ff077b82 */ /* 0x000ea20000000800 */
[----:B01----:R-:W-:Y:S01]  /*1e70*/  SHF.R.U32.HI R3, RZ, 0x2, R18 ;  /* 0x00000002ff037819 */ /* 0x003fe20000011612 */
[----:B------:R-:W-:Y:S01]  /*1e80*/  UIADD3 UR39, UR40, UR39, URZ ;  /* 0x0000002728277290 */ /* 0x000fe2000fffe03f */
[C---:B------:R-:W-:Y:S01]  /*1e90*/  LOP3.LUT R4, R18.reuse, 0x60, RZ, 0xc0, !PT ;  /* 0x0000006012047812 */ /* 0x040fe200078ec0ff */
[----:B------:R-:W-:Y:S01]  /*1ea0*/  ULDC UR8, c[0x0][0x284] ;  /* 0x0000a10000087ab9 */ /* 0x000fe20000000800 */
[----:B------:R-:W-:Y:S01]  /*1eb0*/  LOP3.LUT R3, R3, 0x7, RZ, 0xc0, !PT ;  /* 0x0000000703037812 */ /* 0x000fe200078ec0ff */
[----:B------:R-:W-:Y:S01]  /*1ec0*/  USHF.R.U32.HI UR4, URZ, 0x1, UR39 ;  /* 0x000000013f047899 */ /* 0x000fe20008011627 */
[----:B------:R-:W-:Y:S01]  /*1ed0*/  SHF.R.U32.HI R10, RZ, 0x1, R4 ;  /* 0x00000001ff0a7819 */ /* 0x000fe20000011604 */
[----:B------:R-:W-:Y:S01]  /*1ee0*/  IMAD.SHL.U32 R4, R18, 0x2, RZ ;  /* 0x0000000212047824 */ /* 0x000fe200078e00ff */
[----:B------:R-:W-:Y:S01]  /*1ef0*/  LOP3.LUT R0, R22, 0x1, RZ, 0xc0, !PT ;  /* 0x0000000116007812 */ /* 0x000fe200078ec0ff */
[----:B------:R-:W-:Y:S01]  /*1f00*/  ULOP3.LUT UR4, UR4, 0x1, URZ, 0xc0, !UPT ;  /* 0x0000000104047892 */ /* 0x000fe2000f8ec03f */
[----:B------:R-:W-:Y:S01]  /*1f10*/  IADD3 R5, RZ, -R10, -R3 ;  /* 0x8000000aff057210 */ /* 0x000fe20007ffe803 */
[----:B------:R-:W-:Y:S01]  /*1f20*/  UISETP.GT.U32.AND UP1, UPT, UR39, 0x1, UPT ;  /* 0x000000012700788c */ /* 0x000fe2000bf24070 */
[----:B------:R-:W-:Y:S01]  /*1f30*/  LOP3.LUT R9, R4, 0x6, RZ, 0xc0, !PT ;  /* 0x0000000604097812 */ /* 0x000fe200078ec0ff */
[C---:B------:R-:W-:Y:S01]  /*1f40*/  IMAD.SHL.U32 R6, R0.reuse, 0x40, RZ ;  /* 0x0000004000067824 */ /* 0x040fe200078e00ff */
[----:B------:R-:W-:Y:S01]  /*1f50*/  UISETP.NE.U32.AND UP0, UPT, UR4, 0x1, UPT ;  /* 0x000000010400788c */ /* 0x000fe2000bf05070 */
[----:B------:R-:W-:Y:S01]  /*1f60*/  IMAD R11, R0, -0x40, R5 ;  /* 0xffffffc0000b7824 */ /* 0x000fe200078e0205 */
[----:B------:R-:W-:Y:S01]  /*1f70*/  LOP3.LUT R0, R18, 0x3, RZ, 0xc0, !PT ;  /* 0x0000000312007812 */ /* 0x000fe200078ec0ff */
[----:B------:R-:W-:Y:S01]  /*1f80*/  ULDC.64 UR6, c[0x0][0x5d0] ;  /* 0x0001740000067ab9 */ /* 0x000fe20000000a00 */
[----:B------:R-:W-:Y:S01]  /*1f90*/  PRMT R8, R9, 0x6540, R152 ;  /* 0x0000654009087816 */ /* 0x000fe20000000098 */
[----:B------:R-:W-:Y:S01]  /*1fa0*/  IMAD.SHL.U32 R152, R152, 0x100, RZ ;  /* 0x0000010098987824 */ /* 0x000fe200078e00ff */
[----:B------:R-:W-:Y:S01]  /*1fb0*/  SHF.R.S32.HI R21, RZ, 0x1f, R23 ;  /* 0x0000001fff157819 */ /* 0x000fe20000011417 */
[----:B------:R-:W-:Y:S01]  /*1fc0*/  UISETP.LT.U32.AND UP1, UPT, UR40, 0x2, UP1 ;  /* 0x000000022800788c */ /* 0x000fe20008f21070 */
[----:B------:R-:W-:Y:S01]  /*1fd0*/  SHF.R.S32.HI R9, RZ, 0x1f, R8 ;  /* 0x0000001fff097819 */ /* 0x000fe20000011408 */
[----:B--2---:R-:W-:Y:S01]  /*1fe0*/  IMAD R13, R0, -0x2, R7 ;  /* 0xfffffffe000d7824 */ /* 0x004fe200078e0207 */
[----:B------:R-:W-:Y:S01]  /*1ff0*/  ISETP.GE.AND P0, PT, R152, R7, PT ;  /* 0x000000079800720c */ /* 0x000fe20003f06270 */
[----:B------:R-:W-:Y:S01]  /*2000*/  IMAD.SHL.U32 R0, R153, 0x80, RZ ;  /* 0x0000008099007824 */ /* 0x000fe200078e00ff */
[----:B------:R-:W-:Y:S01]  /*2010*/  UISETP.GT.U32.AND UP0, UPT, UR40, 0x1, !UP0 ;  /* 0x000000012800788c */ /* 0x000fe2000c704070 */
[----:B------:R-:W-:Y:S01]  /*2020*/  IMAD R4, R21, UR6, RZ ;  /* 0x0000000615047c24 */ /* 0x000fe2000f8e02ff */
[----:B------:R-:W-:Y:S01]  /*2030*/  LOP3.LUT R3, R6, 0x40, R3, 0xe2, !PT ;  /* 0x0000004006037812 */ /* 0x000fe200078ee203 */
[----:B------:R-:W-:Y:S01]  /*2040*/  USEL UR5, URZ, 0x1, !UP1 ;  /* 0x000000013f057887 */ /* 0x000fe2000c800000 */
[C---:B------:R-:W-:Y:S01]  /*2050*/  ISETP.GE.OR P0, PT, R0.reuse, UR8, P0 ;  /* 0x0000000800007c0c */ /* 0x040fe20008706670 */
[----:B------:R-:W-:Y:S01]  /*2060*/  USEL UR4, URZ, 0x1, !UP0 ;  /* 0x000000013f047887 */ /* 0x000fe2000c000000 */
[----:B------:R-:W-:Y:S01]  /*2070*/  IMAD.WIDE R6, R153, 0x80, RZ ;  /* 0x0000008099067825 */ /* 0x000fe200078e02ff */
[----:B------:R-:W-:Y:S01]  /*2080*/  ULOP3.LUT UR39, UR39, 0x1, URZ, 0xc0, !UPT ;  /* 0x0000000127277892 */ /* 0x000fe2000f8ec03f */
[----:B------:R-:W-:Y:S01]  /*2090*/  IADD3 R0, -R0, UR8, R11 ;  /* 0x0000000800007c10 */ /* 0x000fe2000fffe10b */
[----:B------:R-:W-:Y:S01]  /*20a0*/  ULOP3.LUT UR38, UR4, UR38, UR5, 0x96, !UPT ;  /* 0x0000002604267292 */ /* 0x000fe2000f8e9605 */
[C---:B------:R-:W-:Y:S01]  /*20b0*/  IMAD R15, R23.reuse, UR7, R4 ;  /* 0x00000007170f7c24 */ /* 0x040fe2000f8e0204 */
[----:B------:R-:W-:Y:S01]  /*20c0*/  LOP3.LUT R169, R6, R3, R10, 0xfe, !PT ;  /* 0x0000000306a97212 */ /* 0x000fe200078efe0a */
[----:B------:R-:W-:-:S04]  /*20d0*/  IMAD.WIDE.U32 R4, R23, UR6, R8 ;  /* 0x0000000617047c25 */ /* 0x000fc8000f8e0008 */
[----:B------:R-:W-:Y:S02]  /*20e0*/  IMAD.IADD R5, R5, 0x1, R15 ;  /* 0x0000000105057824 */ /* 0x000fe400078e020f */
[----:B------:R-:W-:Y:S02]  /*20f0*/  IMAD.IADD R3, R13, 0x1, -R152 ;  /* 0x000000010d037824 */ /* 0x000fe400078e0a98 */
[----:B------:R-:W-:Y:S01]  /*2100*/  IMAD.MOV.U32 R153, RZ, RZ, -0x1 ;  /* 0xffffffffff997424 */ /* 0x000fe200078e00ff */
[----:B------:R-:W-:Y:S06]  /*2110*/  @P0 BRA `(.L_x_28) ;  /* 0x0000007800d80947 */ /* 0x000fec0003800000 */
[----:B------:R-:W0:Y:S01]  /*2120*/  LDC.64 R10, c[0x0][0x5c8] ;  /* 0x00017200ff0a7b82 */ /* 0x000e220000000a00 */
[----:B-----5:R-:W-:Y:S01]  /*2130*/  FSETP.NEU.AND P0, PT, R155, RZ, PT ;  /* 0x000000ff9b00720b */ /* 0x020fe20003f0d000 */
[----:B------:R-:W-:Y:S01]  /*2140*/  BSSY B0, `(.L_x_28) ;  /* 0x00007b3000007945 */ /* 0x000fe20003800000 */
[----:B------:R-:W-:-:S04]  /*2150*/  ISETP.GT.AND P1, PT, R3, RZ, PT ;  /* 0x000000ff0300720c */ /* 0x000fc80003f24270 */
[----:B------:R-:W-:Y:S01]  /*2160*/  ISETP.GT.AND P2, PT, R0, RZ, P1 ;  /* 0x000000ff0000720c */ /* 0x000fe20000f44270 */
[-C--:B0-----:R-:W-:Y:S02]  /*2170*/  IMAD R12, R7, R10.reuse, RZ ;  /* 0x0000000a070c7224 */ /* 0x081fe400078e02ff */
[----:B------:R-:W-:-:S04]  /*2180*/  IMAD.WIDE.U32 R162, R169, R10, R4 ;  /* 0x0000000aa9a27225 */ /* 0x000fc800078e0004 */
[----:B------:R-:W-:-:S04]  /*2190*/  IMAD R5, R169, R11, R12 ;  /* 0x0000000ba9057224 */ /* 0x000fc800078e020c */
[----:B------:R-:W-:Y:S01]  /*21a0*/  IMAD.IADD R171, R163, 0x1, R5 ;  /* 0x00000001a3ab7824 */ /* 0x000fe200078e0205 */
[----:B------:R-:W-:Y:S06]  /*21b0*/  @!P0 BRA `(.L_x_29) ;  /* 0x0000005400948947 */ /* 0x000fec0003800000 */
[----:B------:R-:W0:Y:S01]  /*21c0*/  LDC.64 R14, c[0x0][0x5b8] ;  /* 0x00016e00ff0e7b82 */ /* 0x000e220000000a00 */
[----:B------:R-:W-:-:S07]  /*21d0*/  ULDC.64 UR4, c[0x0][0x5c0] ;  /* 0x0001700000047ab9 */ /* 0x000fce0000000a00 */
[----:B------:R-:W1:Y:S08]  /*21e0*/  LDC.64 R166, c[0x0][0x5b0] ;  /* 0x00016c00ffa67b82 */ /* 0x000e700000000a00 */
[----:B------:R-:W2:Y:S01]  /*21f0*/  LDC.64 R12, c[0x0][0x5a8] ;  /* 0x00016a00ff0c7b82 */ /* 0x000ea20000000a00 */
[-C--:B0-----:R-:W-:Y:S02]  /*2200*/  IMAD R4, R21, R14.reuse, RZ ;  /* 0x0000000e15047224 */ /* 0x081fe400078e02ff */
[----:B------:R-:W-:-:S04]  /*2210*/  IMAD.WIDE.U32 R164, R23, R14, R8 ;  /* 0x0000000e17a47225 */ /* 0x000fc800078e0008 */
[----:B------:R-:W-:Y:S02]  /*2220*/  IMAD R161, R23, R15, R4 ;  /* 0x0000000f17a17224 */ /* 0x000fe400078e0204 */
[-C--:B-1----:R-:W-:Y:S02]  /*2230*/  IMAD R6, R7, R166.reuse, RZ ;  /* 0x000000a607067224 */ /* 0x082fe400078e02ff */
[----:B------:R-:W-:Y:S02]  /*2240*/  IMAD.IADD R21, R165, 0x1, R161 ;  /* 0x00000001a5157824 */ /* 0x000fe400078e02a1 */
[----:B------:R-:W-:Y:S02]  /*2250*/  IMAD.MOV.U32 R20, RZ, RZ, R164 ;  /* 0x000000ffff147224 */ /* 0x000fe400078e00a4 */
[C---:B------:R-:W-:Y:S02]  /*2260*/  IMAD R163, R169.reuse, R167, R6 ;  /* 0x000000a7a9a37224 */ /* 0x040fe400078e0206 */
[----:B------:R-:W-:-:S04]  /*2270*/  IMAD.WIDE.U32 R4, R169, R166, R20 ;  /* 0x000000a6a9047225 */ /* 0x000fc800078e0014 */
[----:B------:R-:W-:Y:S01]  /*2280*/  IMAD.IADD R5, R5, 0x1, R163 ;  /* 0x0000000105057824 */ /* 0x000fe200078e02a3 */
[----:B--2---:R-:W-:-:S04]  /*2290*/  LEA R6, P0, R4, R12, 0x2 ;  /* 0x0000000c04067211 */ /* 0x004fc800078010ff */
[----:B------:R-:W-:-:S05]  /*22a0*/  LEA.HI.X R7, R4, R13, R5, 0x2, P0 ;  /* 0x0000000d04077211 */ /* 0x000fca00000f1405 */
[----:B------:R0:W2:Y:S01]  /*22b0*/  @P2 LDG.E.LTC128B R15, desc[UR36][R6.64] ;  /* 0x00000024060f2981 */ /* 0x0000a2000c1e1920 */
[----:B------:R-:W-:Y:S01]  /*22c0*/  IMAD.WIDE.U32 R4, R169, R166, R8 ;  /* 0x000000a6a9047225 */ /* 0x000fe200078e0008 */
[----:B------:R-:W-:Y:S01]  /*22d0*/  ISETP.GT.AND P0, PT, R3, 0x1, PT ;  /* 0x000000010300780c */ /* 0x000fe20003f04270 */
[----:B------:R-:W-:Y:S02]  /*22e0*/  BSSY B1, `(.L_x_30) ;  /* 0x0000013000017945 */ /* 0x000fe40003800000 */
[----:B------:R-:W-:Y:S02]  /*22f0*/  IMAD.IADD R5, R163, 0x1, R5 ;  /* 0x00000001a3057824 */ /* 0x000fe400078e0205 */
[----:B------:R-:W-:Y:S02]  /*2300*/  IMAD.SHL.U32 R158, R166, 0x8, RZ ;  /* 0x00000008a69e7824 */ /* 0x000fe400078e00ff */
[----:B------:R-:W-:Y:S01]  /*2310*/  IMAD.WIDE.U32 R156, R23, R14, R4 ;  /* 0x0000000e179c7225 */ /* 0x000fe200078e0004 */
[----:B------:R-:W-:-:S03]  /*2320*/  LEA R4, P3, R162, UR4, 0x2 ;  /* 0x00000004a2047c11 */ /* 0x000fc6000f8610ff */
[----:B0-----:R-:W-:Y:S01]  /*2330*/  IMAD.IADD R7, R161, 0x1, R157 ;  /* 0x00000001a1077824 */ /* 0x001fe200078e029d */
[----:B------:R-:W-:Y:S02]  /*2340*/  LEA.HI.X R5, R162, UR5, R171, 0x2, P3 ;  /* 0x00000005a2057c11 */ /* 0x000fe400098f14ab */
[----:B------:R-:W-:Y:S02]  /*2350*/  ISETP.GT.AND P3, PT, R0, RZ, P0 ;  /* 0x000000ff0000720c */ /* 0x000fe40000764270 */
[----:B------:R-:W-:-:S04]  /*2360*/  LEA R6, P4, R156, R12, 0x2 ;  /* 0x0000000c9c067211 */ /* 0x000fc800078810ff */
[----:B------:R-:W-:Y:S02]  /*2370*/  LEA.HI.X R7, R156, R13, R7, 0x2, P4 ;  /* 0x0000000d9c077211 */ /* 0x000fe400020f1407 */
[----:B--2---:R-:W-:-:S05]  /*2380*/  LOP3.LUT R152, R15, 0xffffe000, RZ, 0xc0, !PT ;  /* 0xffffe0000f987812 */ /* 0x004fca00078ec0ff */
[----:B------:R-:W-:-:S04]  /*2390*/  FMUL R159, R152, R155 ;  /* 0x0000009b989f7220 */ /* 0x000fc80000400000 */
[----:B------:R-:W-:Y:S01]  /*23a0*/  FFMA R173, R24, R154, R159 ;  /* 0x0000009a18ad7223 */ /* 0x000fe2000000009f */
[----:B------:R-:W-:-:S04]  /*23b0*/  SHF.L.U64.HI R159, R166, 0x3, R167 ;  /* 0x00000003a69f7819 */ /* 0x000fc800000102a7 */
[----:B------:R-:W-:Y:S01]  /*23c0*/  F2FP.TF32.F32.PACK_B R173, R173 ;  /* 0x000000adffad723e */ /* 0x000fe200024050ff */
[----:B------:R-:W-:-:S04]  /*23d0*/  IMAD.WIDE.U32 R158, R169, R166, R158 ;  /* 0x000000a6a99e7225 */ /* 0x000fc800078e009e */
[----:B------:R0:W-:Y:S01]  /*23e0*/  @P2 STG.E desc[UR36][R4.64], R173 ;  /* 0x000000ad04002986 */ /* 0x0001e2000c101924 */
[----:B------:R-:W-:Y:S05]  /*23f0*/  @!P3 BRA `(.L_x_31) ;  /* 0x000000000004b947 */ /* 0x000fea0003800000 */
[----:B------:R1:W5:Y:S02]  /*2400*/  LDG.E.LTC128B R15, desc[UR36][R6.64+0x4] ;  /* 0x00000424060f7981 */ /* 0x000364000c1e1920 */
.L_x_31:
[----:B------:R-:W-:Y:S05]  /*2410*/  BSYNC B1 ;  /* 0x0000000000017941 */ /* 0x000fea0003800000 */
.L_x_30:
[----:B-----5:R-:W-:Y:S01]  /*2420*/  LOP3.LUT R20, R15, 0xffffe000, RZ, 0xc0, !PT ;  /* 0xffffe0000f147812 */ /* 0x020fe200078ec0ff */
[----:B------:R-:W-:Y:S01]  /*2430*/  IMAD.IADD R163, R163, 0x1, R159 ;  /* 0x00000001a3a37824 */ /* 0x000fe200078e029f */
[----:B------:R-:W-:Y:S01]  /*2440*/  IADD3 R164, P2, R164, R158, RZ ;  /* 0x0000009ea4a47210 */ /* 0x000fe20007f5e0ff */
[----:B------:R-:W-:Y:S01]  /*2450*/  IMAD.MOV.U32 R152, RZ, RZ, R15 ;  /* 0x000000ffff987224 */ /* 0x000fe200078e000f */
[----:B------:R-:W-:Y:S01]  /*2460*/  ISETP.GT.AND P1, PT, R0, 0x8, P1 ;  /* 0x000000080000780c */ /* 0x000fe20000f24270 */
[----:B------:R-:W-:Y:S02]  /*2470*/  FMUL R20, R20, R155 ;  /* 0x0000009b14147220 */ /* 0x000fe40000400000 */
[----:B------:R-:W-:Y:S02]  /*2480*/  IMAD.X R21, R163, 0x1, R21, P2 ;  /* 0x00000001a3157824 */ /* 0x000fe400010e0615 */
[----:B------:R-:W-:Y:S01]  /*2490*/  FFMA R157, R25, R154, R20 ;  /* 0x0000009a199d7223 */ /* 0x000fe20000000014 */
[----:B------:R-:W-:-:S04]  /*24a0*/  LEA R20, P2, R164, R12, 0x2 ;  /* 0x0000000ca4147211 */ /* 0x000fc800078410ff */
[----:B------:R-:W-:Y:S02]  /*24b0*/  F2FP.TF32.F32.PACK_B R157, R157 ;  /* 0x0000009dff9d723e */ /* 0x000fe400024050ff */
[----:B------:R-:W-:-:S03]  /*24c0*/  LEA.HI.X R21, R164, R13, R21, 0x2, P2 ;  /* 0x0000000da4157211 */ /* 0x000fc600010f1415 */
[----:B------:R2:W-:Y:S04]  /*24d0*/  @P3 STG.E desc[UR36][R4.64+0x4], R157 ;  /* 0x0000049d04003986 */ /* 0x0005e8000c101924 */
[----:B------:R-:W3:Y:S01]  /*24e0*/  @P1 LDG.E.LTC128B R152, desc[UR36][R20.64] ;  /* 0x0000002414981981 */ /* 0x000ee2000c1e1920 */
[----:B------:R-:W-:Y:S01]  /*24f0*/  IADD3 R8, P2, R8, R158, RZ ;  /* 0x0000009e08087210 */ /* 0x000fe20007f5e0ff */
[----:B------:R-:W-:Y:S01]  /*2500*/  BSSY B1, `(.L_x_32) ;  /* 0x0000011000017945 */ /* 0x000fe20003800000 */
[----:B------:R-:W-:Y:S02]  /*2510*/  SHF.L.U64.HI R11, R10, 0x5, R11 ;  /* 0x000000050a0b7819 */ /* 0x000fe4000001020b */
[----:B------:R-:W-:Y:S01]  /*2520*/  ISETP.GT.AND P0, PT, R0, 0x8, P0 ;  /* 0x000000080000780c */ /* 0x000fe20000704270 */
[----:B------:R-:W-:Y:S01]  /*2530*/  IMAD.X R9, R9, 0x1, R163, P2 ;  /* 0x0000000109097824 */ /* 0x000fe200010e06a3 */
[----:B------:R-:W-:Y:S01]  /*2540*/  LEA R10, P2, R10, R4, 0x5 ;  /* 0x000000040a0a7211 */ /* 0x000fe200078428ff */
[----:B------:R-:W-:-:S04]  /*2550*/  IMAD.WIDE.U32 R14, R23, R14, R8 ;  /* 0x0000000e170e7225 */ /* 0x000fc800078e0008 */
[----:B------:R-:W-:Y:S01]  /*2560*/  IMAD.X R11, R11, 0x1, R5, P2 ;  /* 0x000000010b0b7824 */ /* 0x000fe200010e0605 */
[----:B------:R-:W-:Y:S01]  /*2570*/  LEA R8, P3, R14, R12, 0x2 ;  /* 0x0000000c0e087211 */ /* 0x000fe200078610ff */
[----:B------:R-:W-:-:S05]  /*2580*/  IMAD.IADD R9, R161, 0x1, R15 ;  /* 0x00000001a1097824 */ /* 0x000fca00078e020f */
[----:B------:R-:W-:Y:S02]  /*2590*/  LEA.HI.X R9, R14, R13, R9, 0x2, P3 ;  /* 0x0000000d0e097211 */ /* 0x000fe400018f1409 */
[----:B---3--:R-:W-:-:S05]  /*25a0*/  LOP3.LUT R24, R152, 0xffffe000, RZ, 0xc0, !PT ;  /* 0xffffe00098187812 */ /* 0x008fca00078ec0ff */
[----:B------:R-:W-:-:S04]  /*25b0*/  FMUL R25, R24, R155 ;  /* 0x0000009b18197220 */ /* 0x000fc80000400000 */
[----:B------:R-:W-:-:S05]  /*25c0*/  FFMA R25, R26, R154, R25 ;  /* 0x0000009a1a197223 */ /* 0x000fca0000000019 */
[----:B------:R-:W-:-:S05]  /*25d0*/  F2FP.TF32.F32.PACK_B R25, R25 ;  /* 0x00000019ff19723e */ /* 0x000fca00024050ff */
[----:B------:R2:W-:Y:S01]  /*25e0*/  @P1 STG.E desc[UR36][R10.64], R25 ;  /* 0x000000190a001986 */ /* 0x0005e2000c101924 */
[----:B------:R-:W-:Y:S05]  /*25f0*/  @!P0 BRA `(.L_x_33) ;  /* 0x0000000000048947 */ /* 0x000fea0003800000 */
[----:B------:R3:W5:Y:S02]  /*2600*/  LDG.E.LTC128B R152, desc[UR36][R8.64+0x4] ;  /* 0x0000042408987981 */ /* 0x000764000c1e1920 */
.L_x_33:
[----:B------:R-:W-:Y:S05]  /*2610*/  BSYNC B1 ;  /* 0x0000000000017941 */ /* 0x000fea0003800000 */
.L_x_32:
[----:B-----5:R-:W-:Y:S01]  /*2620*/  LOP3.LUT R12, R152, 0xffffe000, RZ, 0xc0, !PT ;  /* 0xffffe000980c7812 */ /* 0x020fe200078ec0ff */
[----:B------:R-:W-:Y:S01]  /*2630*/  BSSY B1, `(.L_x_34) ;  /* 0x0000009000017945 */ /* 0x000fe20003800000 */
[----:B------:R-:W-:-:S03]  /*2640*/  ISETP.GT.AND P1, PT, R3, 0x8, PT ;  /* 0x000000080300780c */ /* 0x000fc60003f24270 */
[----:B------:R-:W-:Y:S01]  /*2650*/  FMUL R12, R12, R155 ;  /* 0x0000009b0c0c7220 */ /* 0x000fe20000400000 */
[----:B------:R-:W-:-:S03]  /*2660*/  ISETP.GT.AND P2, PT, R0, RZ, P1 ;  /* 0x000000ff0000720c */ /* 0x000fc60000f44270 */
[----:B------:R-:W-:-:S05]  /*2670*/  FFMA R27, R27, R154, R12 ;  /* 0x0000009a1b1b7223 */ /* 0x000fca000000000c */
[----:B------:R-:W-:-:S05]  /*2680*/  F2FP.TF32.F32.PACK_B R27, R27 ;  /* 0x0000001bff1b723e */ /* 0x000fca00024050ff */
[----:B------:R4:W-:Y:S01]  /*2690*/  @P0 STG.E desc[UR36][R10.64+0x4], R27 ;  /* 0x0000041b0a000986 */ /* 0x0009e2000c101924 */
[----:B------:R-:W-:Y:S05]  /*26a0*/  @!P2 BRA `(.L_x_35) ;  /* 0x000000000004a947 */ /* 0x000fea0003800000 */
[----:B------:R0:W5:Y:S02]  /*26b0*/  LDG.E.LTC128B R152, desc[UR36][R6.64+0x20] ;  /* 0x0000202406987981 */ /* 0x000164000c1e1920 */
.L_x_35:
[----:B------:R-:W-:Y:S05]  /*26c0*/  BSYNC B1 ;  /* 0x0000000000017941 */ /* 0x000fea0003800000 */
.L_x_34:
        /* <DEDUP_REMOVED lines=10> */
.L_x_37:
[----:B------:R-:W-:Y:S05]  /*2770*/  BSYNC B1 ;  /* 0x0000000000017941 */ /* 0x000fea0003800000 */
.L_x_36:
[----:B-----5:R-:W-:Y:S01]  /*2780*/  LOP3.LUT R12, R152, 0xffffe000, RZ, 0xc0, !PT ;  /* 0xffffe000980c7812 */ /* 0x020fe200078ec0ff */
[----:B------:R-:W-:Y:S01]  /*2790*/  BSSY B1, `(.L_x_38) ;  /* 0x0000008000017945 */ /* 0x000fe20003800000 */
[----:B------:R-:W-:-:S03]  /*27a0*/  ISETP.GT.AND P1, PT, R0, 0x8, P1 ;  /* 0x000000080000780c */ /* 0x000fc60000f24270 */
[----:B------:R-:W-:-:S04]  /*27b0*/  FMUL R12, R12, R155 ;  /* 0x0000009b0c0c7220 */ /* 0x000fc80000400000 */
[----:B------:R-:W-:-:S05]  /*27c0*/  FFMA R29, R29, R154, R12 ;  /* 0x0000009a1d1d7223 */ /* 0x000fca000000000c */
[----:B------:R-:W-:-:S05]  /*27d0*/  F2FP.TF32.F32.PACK_B R29, R29 ;  /* 0x0000001dff1d723e */ /* 0x000fca00024050ff */
[----:B------:R0:W-:Y:S01]  /*27e0*/  @P3 STG.E desc[UR36][R4.64+0x24], R29 ;  /* 0x0000241d04003986 */ /* 0x0001e2000c101924 */
[----:B------:R-:W-:Y:S05]  /*27f0*/  @!P1 BRA `(.L_x_39) ;  /* 0x0000000000049947 */ /* 0x000fea0003800000 */
[----:B------:R0:W5:Y:S02]  /*2800*/  LDG.E.LTC128B R152, desc[UR36][R8.64+0x20] ;  /* 0x0000202408987981 */ /* 0x000164000c1e1920 */
.L_x_39:
[----:B------:R-:W-:Y:S05]  /*2810*/  BSYNC B1 ;  /* 0x0000000000017941 */ /* 0x000fea0003800000 */
.L_x_38:
[----:B-----5:R-:W-:Y:S01]  /*2820*/  LOP3.LUT R12, R152, 0xffffe000, RZ, 0xc0, !PT ;  /* 0xffffe000980c7812 */ /* 0x020fe200078ec0ff */
[----:B------:R-:W-:Y:S01]  /*2830*/  BSSY B1, `(.L_x_40) ;  /* 0x0000008000017945 */ /* 0x000fe20003800000 */
[----:B------:R-:W-:-:S03]  /*2840*/  ISETP.GT.AND P0, PT, R0, 0x8, P0 ;  /* 0x000000080000780c */ /* 0x000fc60000704270 */
[----:B0-----:R-:W-:-:S04]  /*2850*/  FMUL R13, R12, R155 ;  /* 0x0000009b0c0d7220 */ /* 0x001fc80000400000 */
[----:B------:R-:W-:-:S05]  /*2860*/  FFMA R13, R30, R154, R13 ;  /* 0x0000009a1e0d7223 */ /* 0x000fca000000000d */
[----:B------:R-:W-:-:S05]  /*2870*/  F2FP.TF32.F32.PACK_B R13, R13 ;  /* 0x0000000dff0d723e */ /* 0x000fca00024050ff */
[----:B------:R0:W-:Y:S01]  /*2880*/  @P1 STG.E desc[UR36][R10.64+0x20], R13 ;  /* 0x0000200d0a001986 */ /* 0x0001e2000c101924 */
[----:B------:R-:W-:Y:S05]  /*2890*/  @!P0 BRA `(.L_x_41) ;  /* 0x0000000000048947 */ /* 0x000fea0003800000 */
[----:B------:R0:W5:Y:S02]  /*28a0*/  LDG.E.LTC128B R152, desc[UR36][R8.64+0x24] ;  /* 0x0000242408987981 */ /* 0x000164000c1e1920 */
.L_x_41:
[----:B------:R-:W-:Y:S05]  /*28b0*/  BSYNC B1 ;  /* 0x0000000000017941 */ /* 0x000fea0003800000 */
.L_x_40:
        /* <DEDUP_REMOVED lines=10> */
.L_x_43:
[----:B------:R-:W-:Y:S05]  /*2960*/  BSYNC B1 ;  /* 0x0000000000017941 */ /* 0x000fea0003800000 */
.L_x_42:
[----:B-----5:R-:W-:Y:S01]  /*2970*/  LOP3.LUT R12, R152, 0xffffe000, RZ, 0xc0, !PT ;  /* 0xffffe000980c7812 */ /* 0x020fe200078ec0ff */
[----:B------:R-:W-:Y:S01]  /*2980*/  BSSY B1, `(.L_x_44) ;  /* 0x0000009000017945 */ /* 0x000fe20003800000 */
[----:B------:R-:W-:-:S03]  /*2990*/  ISETP.GT.AND P0, PT, R3, 0x11, PT ;  /* 0x000000110300780c */ /* 0x000fc60003f04270 */
[----:B0-----:R-:W-:Y:S01]  /*29a0*/  FMUL R13, R12, R155 ;  /* 0x0000009b0c0d7220 */ /* 0x001fe20000400000 */
[----:B------:R-:W-:-:S03]  /*29b0*/  ISETP.GT.AND P3, PT, R0, RZ, P0 ;  /* 0x000000ff0000720c */ /* 0x000fc60000764270 */
[----:B------:R-:W-:-:S05]  /*29c0*/  FFMA R13, R32, R154, R13 ;  /* 0x0000009a200d7223 */ /* 0x000fca000000000d */
[----:B------:R-:W-:-:S05]  /*29d0*/  F2FP.TF32.F32.PACK_B R13, R13 ;  /* 0x0000000dff0d723e */ /* 0x000fca00024050ff */
[----:B------:R0:W-:Y:S01]  /*29e0*/  @P2 STG.E desc[UR36][R4.64+0x40], R13 ;  /* 0x0000400d04002986 */ /* 0x0001e2000c101924 */
[----:B------:R-:W-:Y:S05]  /*29f0*/  @!P3 BRA `(.L_x_45) ;  /* 0x000000000004b947 */ /* 0x000fea0003800000 */
[----:B------:R0:W5:Y:S02]  /*2a00*/  LDG.E.LTC128B R152, desc[UR36][R6.64+0x44] ;  /* 0x0000442406987981 */ /* 0x000164000c1e1920 */
.L_x_45:
[----:B------:R-:W-:Y:S05]  /*2a10*/  BSYNC B1 ;  /* 0x0000000000017941 */ /* 0x000fea0003800000 */
.L_x_44:
        /* <DEDUP_REMOVED lines=9> */
.L_x_47:
[----:B------:R-:W-:Y:S05]  /*2ab0*/  BSYNC B1 ;  /* 0x0000000000017941 */ /* 0x000fea0003800000 */
.L_x_46:
        /* <DEDUP_REMOVED lines=9> */
.L_x_49:
[----:B------:R-:W-:Y:S05]  /*2b50*/  BSYNC B1 ;  /* 0x0000000000017941 */ /* 0x000fea0003800000 */
.L_x_48:
        /* <DEDUP_REMOVED lines=10> */
.L_x_51:
[----:B------:R-:W-:Y:S05]  /*2c00*/  BSYNC B1 ;  /* 0x0000000000017941 */ /* 0x000fea0003800000 */
.L_x_50:
        /* <DEDUP_REMOVED lines=10> */
.L_x_53:
[----:B------:R-:W-:Y:S05]  /*2cb0*/  BSYNC B1 ;  /* 0x0000000000017941 */ /* 0x000fea0003800000 */
.L_x_52:
        /* <DEDUP_REMOVED lines=9> */
.L_x_55:
[----:B------:R-:W-:Y:S05]  /*2d50*/  BSYNC B1 ;  /* 0x0000000000017941 */ /* 0x000fea0003800000 */
.L_x_54:
        /* <DEDUP_REMOVED lines=9> */
.L_x_57:
[----:B------:R-:W-:Y:S05]  /*2df0*/  BSYNC B1 ;  /* 0x0000000000017941 */ /* 0x000fea0003800000 */
.L_x_56:
        /* <DEDUP_REMOVED lines=10> */
.L_x_59:
[----:B------:R-:W-:Y:S05]  /*2ea0*/  BSYNC B1 ;  /* 0x0000000000017941 */ /* 0x000fea0003800000 */
.L_x_58:
        /* <DEDUP_REMOVED lines=10> */
.L_x_61:
[----:B------:R-:W-:Y:S05]  /*2f50*/  BSYNC B1 ;  /* 0x0000000000017941 */ /* 0x000fea0003800000 */
.L_x_60:
        /* <DEDUP_REMOVED lines=9> */
.L_x_63:
[----:B------:R-:W-:Y:S05]  /*2ff0*/  BSYNC B1 ;  /* 0x0000000000017941 */ /* 0x000fea0003800000 */
.L_x_62:
        /* <DEDUP_REMOVED lines=9> */
.L_x_65:
[----:B------:R-:W-:Y:S05]  /*3090*/  BSYNC B1 ;  /* 0x0000000000017941 */ /* 0x000fea0003800000 */
.L_x_64:
        /* <DEDUP_REMOVED lines=10> */
.L_x_67:
[----:B------:R-:W-:Y:S05]  /*3140*/  BSYNC B1 ;  /* 0x0000000000017941 */ /* 0x000fea0003800000 */
.L_x_66:
        /* <DEDUP_REMOVED lines=10> */
.L_x_69:
[----:B------:R-:W-:Y:S05]  /*31f0*/  BSYNC B1 ;  /* 0x0000000000017941 */ /* 0x000fea0003800000 */
.L_x_68:
        /* <DEDUP_REMOVED lines=9> */
.L_x_71:
[----:B------:R-:W-:Y:S05]  /*3290*/  BSYNC B1 ;  /* 0x0000000000017941 */ /* 0x000fea0003800000 */
.L_x_70:
        /* <DEDUP_REMOVED lines=9> */
.L_x_73:
[----:B------:R-:W-:Y:S05]  /*3330*/  BSYNC B1 ;  /* 0x0000000000017941 */ /* 0x000fea0003800000 */
.L_x_72:
        /* <DEDUP_REMOVED lines=10> */
.L_x_75:
[----:B------:R-:W-:Y:S05]  /*33e0*/  BSYNC B1 ;  /* 0x0000000000017941 */ /* 0x000fea0003800000 */
.L_x_74:
        /* <DEDUP_REMOVED lines=10> */
.L_x_77:
[----:B------:R-:W-:Y:S05]  /*3490*/  BSYNC B1 ;  /* 0x0000000000017941 */ /* 0x000fea0003800000 */
.L_x_76:
        /* <DEDUP_REMOVED lines=9> */
.L_x_79:
[----:B------:R-:W-:Y:S05]  /*3530*/  BSYNC B1 ;  /* 0x0000000000017941 */ /* 0x000fea0003800000 */
.L_x_78:
        /* <DEDUP_REMOVED lines=9> */
.L_x_81:
[----:B------:R-:W-:Y:S05]  /*35d0*/  BSYNC B1 ;  /* 0x0000000000017941 */ /* 0x000fea0003800000 */
.L_x_80:
        /* <DEDUP_REMOVED lines=10> */
.L_x_83:
[----:B------:R-:W-:Y:S05]  /*3680*/  BSYNC B1 ;  /* 0x0000000000017941 */ /* 0x000fea0003800000 */
.L_x_82:
        /* <DEDUP_REMOVED lines=10> */
.L_x_85:
[----:B------:R-:W-:Y:S05]  /*3730*/  BSYNC B1 ;  /* 0x0000000000017941 */ /* 0x000fea0003800000 */
.L_x_84:
        /* <DEDUP_REMOVED lines=9> */
.L_x_87:
[----:B------:R-:W-:Y:S05]  /*37d0*/  BSYNC B1 ;  /* 0x0000000000017941 */ /* 0x000fea0003800000 */
.L_x_86:
        /* <DEDUP_REMOVED lines=9> */
.L_x_89:
[----:B------:R-:W-:Y:S05]  /*3870*/  BSYNC B1 ;  /* 0x0000000000017941 */ /* 0x000fea0003800000 */
.L_x_88:
        /* <DEDUP_REMOVED lines=10> */
.L_x_91:
[----:B------:R-:W-:Y:S05]  /*3920*/  BSYNC B1 ;  /* 0x0000000000017941 */ /* 0x000fea0003800000 */
.L_x_90:
        /* <DEDUP_REMOVED lines=10> */
.L_x_93:
[----:B------:R-:W-:Y:S05]  /*39d0*/  BSYNC B1 ;  /* 0x0000000000017941 */ /* 0x000fea0003800000 */
.L_x_92:
        /* <DEDUP_REMOVED lines=9> */
.L_x_95:
[----:B------:R-:W-:Y:S05]  /*3a70*/  BSYNC B1 ;  /* 0x0000000000017941 */ /* 0x000fea0003800000 */
.L_x_94:
        /* <DEDUP_REMOVED lines=9> */
.L_x_97:
[----:B------:R-:W-:Y:S05]  /*3b10*/  BSYNC B1 ;  /* 0x0000000000017941 */ /* 0x000fea0003800000 */
.L_x_96:
        /* <DEDUP_REMOVED lines=10> */
.L_x_99:
[----:B------:R-:W-:Y:S05]  /*3bc0*/  BSYNC B1 ;  /* 0x0000000000017941 */ /* 0x000fea0003800000 */
.L_x_98:
        /* <DEDUP_REMOVED lines=10> */
.L_x_101:
[----:B------:R-:W-:Y:S05]  /*3c70*/  BSYNC B1 ;  /* 0x0000000000017941 */ /* 0x000fea0003800000 */
.L_x_100:
        /* <DEDUP_REMOVED lines=9> */
.L_x_103:
[----:B------:R-:W-:Y:S05]  /*3d10*/  BSYNC B1 ;  /* 0x0000000000017941 */ /* 0x000fea0003800000 */
.L_x_102:
        /* <DEDUP_REMOVED lines=9> */
.L_x_105:
[----:B------:R-:W-:Y:S05]  /*3db0*/  BSYNC B1 ;  /* 0x0000000000017941 */ /* 0x000fea0003800000 */
.L_x_104:
        /* <DEDUP_REMOVED lines=10> */
.L_x_107:
[----:B------:R-:W-:Y:S05]  /*3e60*/  BSYNC B1 ;  /* 0x0000000000017941 */ /* 0x000fea0003800000 */
.L_x_106:
        /* <DEDUP_REMOVED lines=10> */
.L_x_109:
[----:B------:R-:W-:Y:S05]  /*3f10*/  BSYNC B1 ;  /* 0x0000000000017941 */ /* 0x000fea0003800000 */
.L_x_108:
        /* <DEDUP_REMOVED lines=9> */
.L_x_111:
[----:B------:R-:W-:Y:S05]  /*3fb0*/  BSYNC B1 ;  /* 0x0000000000017941 */ /* 0x000fea0003800000 */
.L_x_110:
        /* <DEDUP_REMOVED lines=9> */
.L_x_113:
[----:B------:R-:W-:Y:S05]  /*4050*/  BSYNC B1 ;  /* 0x0000000000017941 */ /* 0x000fea0003800000 */
.L_x_112:
        /* <DEDUP_REMOVED lines=10> */
.L_x_115:
[----:B------:R-:W-:Y:S05]  /*4100*/  BSYNC B1 ;  /* 0x0000000000017941 */ /* 0x000fea0003800000 */
.L_x_114:
        /* <DEDUP_REMOVED lines=10> */
.L_x_117:
[----:B------:R-:W-:Y:S05]  /*41b0*/  BSYNC B1 ;  /* 0x0000000000017941 */ /* 0x000fea0003800000 */
.L_x_116:
        /* <DEDUP_REMOVED lines=9> */
.L_x_119:
[----:B------:R-:W-:Y:S05]  /*4250*/  BSYNC B1 ;  /* 0x0000000000017941 */ /* 0x000fea0003800000 */
.L_x_118:
        /* <DEDUP_REMOVED lines=9> */
.L_x_121:
[----:B------:R-:W-:Y:S05]  /*42f0*/  BSYNC B1 ;  /* 0x0000000000017941 */ /* 0x000fea0003800000 */
.L_x_120:
        /* <DEDUP_REMOVED lines=10> */
.L_x_123:
[----:B------:R-:W-:Y:S05]  /*43a0*/  BSYNC B1 ;  /* 0x0000000000017941 */ /* 0x000fea0003800000 */
.L_x_122:
        /* <DEDUP_REMOVED lines=10> */
.L_x_125:
[----:B------:R-:W-:Y:S05]  /*4450*/  BSYNC B1 ;  /* 0x0000000000017941 */ /* 0x000fea0003800000 */
.L_x_124:
        /* <DEDUP_REMOVED lines=9> */
.L_x_127:
[----:B------:R-:W-:Y:S05]  /*44f0*/  BSYNC B1 ;  /* 0x0000000000017941 */ /* 0x000fea0003800000 */
.L_x_126:
        /* <DEDUP_REMOVED lines=9> */
.L_x_129:
[----:B------:R-:W-:Y:S05]  /*4590*/  BSYNC B1 ;  /* 0x0000000000017941 */ /* 0x000fea0003800000 */
.L_x_128:
        /* <DEDUP_REMOVED lines=10> */
.L_x_131:
[----:B------:R-:W-:Y:S05]  /*4640*/  BSYNC B1 ;  /* 0x0000000000017941 */ /* 0x000fea0003800000 */
.L_x_130:
        /* <DEDUP_REMOVED lines=10> */
.L_x_133:
[----:B------:R-:W-:Y:S05]  /*46f0*/  BSYNC B1 ;  /* 0x0000000000017941 */ /* 0x000fea0003800000 */
.L_x_132:
        /* <DEDUP_REMOVED lines=9> */
.L_x_135:
[----:B------:R-:W-:Y:S05]  /*4790*/  BSYNC B1 ;  /* 0x0000000000017941 */ /* 0x000fea0003800000 */
.L_x_134:
        /* <DEDUP_REMOVED lines=9> */
.L_x_137:
[----:B------:R-:W-:Y:S05]  /*4830*/  BSYNC B1 ;  /* 0x0000000000017941 */ /* 0x000fea0003800000 */
.L_x_136:
        /* <DEDUP_REMOVED lines=10> */
.L_x_139:
[----:B------:R-:W-:Y:S05]  /*48e0*/  BSYNC B1 ;  /* 0x0000000000017941 */ /* 0x000fea0003800000 */
.L_x_138:
        /* <DEDUP_REMOVED lines=10> */
.L_x_141:
[----:B------:R-:W-:Y:S05]  /*4990*/  BSYNC B1 ;  /* 0x0000000000017941 */ /* 0x000fea0003800000 */
.L_x_140:
        /* <DEDUP_REMOVED lines=9> */
.L_x_143:
[----:B------:R-:W-:Y:S05]  /*4a30*/  BSYNC B1 ;  /* 0x0000000000017941 */ /* 0x000fea0003800000 */
.L_x_142:
        /* <DEDUP_REMOVED lines=9> */
.L_x_145:
[----:B------:R-:W-:Y:S05]  /*4ad0*/  BSYNC B1 ;  /* 0x0000000000017941 */ /* 0x000fea0003800000 */
.L_x_144:
        /* <DEDUP_REMOVED lines=10> */
.L_x_147:
[----:B------:R-:W-:Y:S05]  /*4b80*/  BSYNC B1 ;  /* 0x0000000000017941 */ /* 0x000fea0003800000 */
.L_x_146:
        /* <DEDUP_REMOVED lines=10> */
.L_x_149:
[----:B------:R-:W-:Y:S05]  /*4c30*/  BSYNC B1 ;  /* 0x0000000000017941 */ /* 0x000fea0003800000 */
.L_x_148:
        /* <DEDUP_REMOVED lines=9> */
.L_x_151:
[----:B------:R-:W-:Y:S05]  /*4cd0*/  BSYNC B1 ;  /* 0x0000000000017941 */ /* 0x000fea0003800000 */
.L_x_150:
        /* <DEDUP_REMOVED lines=9> */
.L_x_153:
[----:B------:R-:W-:Y:S05]  /*4d70*/  BSYNC B1 ;  /* 0x0000000000017941 */ /* 0x000fea0003800000 */
.L_x_152:
        /* <DEDUP_REMOVED lines=10> */
.L_x_155:
[----:B------:R-:W-:Y:S05]  /*4e20*/  BSYNC B1 ;  /* 0x0000000000017941 */ /* 0x000fea0003800000 */
.L_x_154:
        /* <DEDUP_REMOVED lines=10> */
.L_x_157:
[----:B------:R-:W-:Y:S05]  /*4ed0*/  BSYNC B1 ;  /* 0x0000000000017941 */ /* 0x000fea0003800000 */
.L_x_156:
        /* <DEDUP_REMOVED lines=9> */
.L_x_159:
[----:B------:R-:W-:Y:S05]  /*4f70*/  BSYNC B1 ;  /* 0x0000000000017941 */ /* 0x000fea0003800000 */
.L_x_158:
        /* <DEDUP_REMOVED lines=9> */
.L_x_161:
[----:B------:R-:W-:Y:S05]  /*5010*/  BSYNC B1 ;  /* 0x0000000000017941 */ /* 0x000fea0003800000 */
.L_x_160:
        /* <DEDUP_REMOVED lines=10> */
.L_x_163:
[----:B------:R-:W-:Y:S05]  /*50c0*/  BSYNC B1 ;  /* 0x0000000000017941 */ /* 0x000fea0003800000 */
.L_x_162:
        /* <DEDUP_REMOVED lines=10> */
.L_x_165:
[----:B------:R-:W-:Y:S05]  /*5170*/  BSYNC B1 ;  /* 0x0000000000017941 */ /* 0x000fea0003800000 */
.L_x_164:
        /* <DEDUP_REMOVED lines=9> */
.L_x_167:
[----:B------:R-:W-:Y:S05]  /*5210*/  BSYNC B1 ;  /* 0x0000000000017941 */ /* 0x000fea0003800000 */
.L_x_166:
        /* <DEDUP_REMOVED lines=9> */
.L_x_169:
[----:B------:R-:W-:Y:S05]  /*52b0*/  BSYNC B1 ;  /* 0x0000000000017941 */ /* 0x000fea0003800000 */
.L_x_168:
        /* <DEDUP_REMOVED lines=10> */
.L_x_171:
[----:B------:R-:W-:Y:S05]  /*5360*/  BSYNC B1 ;  /* 0x0000000000017941 */ /* 0x000fea0003800000 */
.L_x_170:
        /* <DEDUP_REMOVED lines=10> */
.L_x_173:
[----:B------:R-:W-:Y:S05]  /*5410*/  BSYNC B1 ;  /* 0x0000000000017941 */ /* 0x000fea0003800000 */
.L_x_172:
        /* <DEDUP_REMOVED lines=9> */
.L_x_175:
[----:B------:R-:W-:Y:S05]  /*54b0*/  BSYNC B1 ;  /* 0x0000000000017941 */ /* 0x000fea0003800000 */
.L_x_174:
        /* <DEDUP_REMOVED lines=9> */
.L_x_177:
[----:B------:R-:W-:Y:S05]  /*5550*/  BSYNC B1 ;  /* 0x0000000000017941 */ /* 0x000fea0003800000 */
.L_x_176:
        /* <DEDUP_REMOVED lines=10> */
.L_x_179:
[----:B------:R-:W-:Y:S05]  /*5600*/  BSYNC B1 ;  /* 0x0000000000017941 */ /* 0x000fea0003800000 */
.L_x_178:
        /* <DEDUP_REMOVED lines=10> */
.L_x_181:
[----:B------:R-:W-:Y:S05]  /*56b0*/  BSYNC B1 ;  /* 0x0000000000017941 */ /* 0x000fea0003800000 */
.L_x_180:
        /* <DEDUP_REMOVED lines=9> */
.L_x_183:
[----:B------:R-:W-:Y:S05]  /*5750*/  BSYNC B1 ;  /* 0x0000000000017941 */ /* 0x000fea0003800000 */
.L_x_182:
        /* <DEDUP_REMOVED lines=9> */
.L_x_185:
[----:B------:R-:W-:Y:S05]  /*57f0*/  BSYNC B1 ;  /* 0x0000000000017941 */ /* 0x000fea0003800000 */
.L_x_184:
        /* <DEDUP_REMOVED lines=10> */
.L_x_187:
[----:B------:R-:W-:Y:S05]  /*58a0*/  BSYNC B1 ;  /* 0x0000000000017941 */ /* 0x000fea0003800000 */
.L_x_186:
        /* <DEDUP_REMOVED lines=10> */
.L_x_189:
[----:B------:R-:W-:Y:S05]  /*5950*/  BSYNC B1 ;  /* 0x0000000000017941 */ /* 0x000fea0003800000 */
.L_x_188:
        /* <DEDUP_REMOVED lines=9> */
.L_x_191:
[----:B------:R-:W-:Y:S05]  /*59f0*/  BSYNC B1 ;  /* 0x0000000000017941 */ /* 0x000fea0003800000 */
.L_x_190:
        /* <DEDUP_REMOVED lines=9> */
.L_x_193:
[----:B------:R-:W-:Y:S05]  /*5a90*/  BSYNC B1 ;  /* 0x0000000000017941 */ /* 0x000fea0003800000 */
.L_x_192:
        /* <DEDUP_REMOVED lines=10> */
.L_x_195:
[----:B------:R-:W-:Y:S05]  /*5b40*/  BSYNC B1 ;  /* 0x0000000000017941 */ /* 0x000fea0003800000 */
.L_x_194:
        /* <DEDUP_REMOVED lines=10> */
.L_x_197:
[----:B------:R-:W-:Y:S05]  /*5bf0*/  BSYNC B1 ;  /* 0x0000000000017941 */ /* 0x000fea0003800000 */
.L_x_196:
        /* <DEDUP_REMOVED lines=9> */
.L_x_199:
[----:B------:R-:W-:Y:S05]  /*5c90*/  BSYNC B1 ;  /* 0x0000000000017941 */ /* 0x000fea0003800000 */
.L_x_198:
        /* <DEDUP_REMOVED lines=9> */
.L_x_201:
[----:B------:R-:W-:Y:S05]  /*5d30*/  BSYNC B1 ;  /* 0x0000000000017941 */ /* 0x000fea0003800000 */
.L_x_200:
        /* <DEDUP_REMOVED lines=10> */
.L_x_203:
[----:B------:R-:W-:Y:S05]  /*5de0*/  BSYNC B1 ;  /* 0x0000000000017941 */ /* 0x000fea0003800000 */
.L_x_202:
        /* <DEDUP_REMOVED lines=10> */
.L_x_205:
[----:B------:R-:W-:Y:S05]  /*5e90*/  BSYNC B1 ;  /* 0x0000000000017941 */ /* 0x000fea0003800000 */
.L_x_204:
        /* <DEDUP_REMOVED lines=9> */
.L_x_207:
[----:B------:R-:W-:Y:S05]  /*5f30*/  BSYNC B1 ;  /* 0x0000000000017941 */ /* 0x000fea0003800000 */
.L_x_206:
        /* <DEDUP_REMOVED lines=9> */
.L_x_209:
[----:B------:R-:W-:Y:S05]  /*5fd0*/  BSYNC B1 ;  /* 0x0000000000017941 */ /* 0x000fea0003800000 */
.L_x_208:
        /* <DEDUP_REMOVED lines=10> */
.L_x_211:
[----:B------:R-:W-:Y:S05]  /*6080*/  BSYNC B1 ;  /* 0x0000000000017941 */ /* 0x000fea0003800000 */
.L_x_210:
        /* <DEDUP_REMOVED lines=10> */
.L_x_213:
[----:B------:R-:W-:Y:S05]  /*6130*/  BSYNC B1 ;  /* 0x0000000000017941 */ /* 0x000fea0003800000 */
.L_x_212:
        /* <DEDUP_REMOVED lines=9> */
.L_x_215:
[----:B------:R-:W-:Y:S05]  /*61d0*/  BSYNC B1 ;  /* 0x0000000000017941 */ /* 0x000fea0003800000 */
.L_x_214:
        /* <DEDUP_REMOVED lines=9> */
.L_x_217:
[----:B------:R-:W-:Y:S05]  /*6270*/  BSYNC B1 ;  /* 0x0000000000017941 */ /* 0x000fea0003800000 */
.L_x_216:
        /* <DEDUP_REMOVED lines=10> */
.L_x_219:
[----:B------:R-:W-:Y:S05]  /*6320*/  BSYNC B1 ;  /* 0x0000000000017941 */ /* 0x000fea0003800000 */
.L_x_218:
        /* <DEDUP_REMOVED lines=10> */
.L_x_221:
[----:B------:R-:W-:Y:S05]  /*63d0*/  BSYNC B1 ;  /* 0x0000000000017941 */ /* 0x000fea0003800000 */
.L_x_220:
        /* <DEDUP_REMOVED lines=9> */
.L_x_223:
[----:B------:R-:W-:Y:S05]  /*6470*/  BSYNC B1 ;  /* 0x0000000000017941 */ /* 0x000fea0003800000 */
.L_x_222:
        /* <DEDUP_REMOVED lines=9> */
.L_x_225:
[----:B------:R-:W-:Y:S05]  /*6510*/  BSYNC B1 ;  /* 0x0000000000017941 */ /* 0x000fea0003800000 */
.L_x_224:
        /* <DEDUP_REMOVED lines=10> */
.L_x_227:
[----:B------:R-:W-:Y:S05]  /*65c0*/  BSYNC B1 ;  /* 0x0000000000017941 */ /* 0x000fea0003800000 */
.L_x_226:
        /* <DEDUP_REMOVED lines=10> */
.L_x_229:
[----:B------:R-:W-:Y:S05]  /*6670*/  BSYNC B1 ;  /* 0x0000000000017941 */ /* 0x000fea0003800000 */
.L_x_228:
        /* <DEDUP_REMOVED lines=9> */
.L_x_231:
[----:B------:R-:W-:Y:S05]  /*6710*/  BSYNC B1 ;  /* 0x0000000000017941 */ /* 0x000fea0003800000 */
.L_x_230:
        /* <DEDUP_REMOVED lines=9> */
.L_x_233:
[----:B------:R-:W-:Y:S05]  /*67b0*/  BSYNC B1 ;  /* 0x0000000000017941 */ /* 0x000fea0003800000 */
.L_x_232:
        /* <DEDUP_REMOVED lines=10> */
.L_x_235:
[----:B------:R-:W-:Y:S05]  /*6860*/  BSYNC B1 ;  /* 0x0000000000017941 */ /* 0x000fea0003800000 */
.L_x_234:
        /* <DEDUP_REMOVED lines=10> */
.L_x_237:
[----:B------:R-:W-:Y:S05]  /*6910*/  BSYNC B1 ;  /* 0x0000000000017941 */ /* 0x000fea0003800000 */
.L_x_236:
        /* <DEDUP_REMOVED lines=9> */
.L_x_239:
[----:B------:R-:W-:Y:S05]  /*69b0*/  BSYNC B1 ;  /* 0x0000000000017941 */ /* 0x000fea0003800000 */
.L_x_238:
        /* <DEDUP_REMOVED lines=9> */
.L_x_241:
[----:B------:R-:W-:Y:S05]  /*6a50*/  BSYNC B1 ;  /* 0x0000000000017941 */ /* 0x000fea0003800000 */
.L_x_240:
        /* <DEDUP_REMOVED lines=10> */
.L_x_243:
[----:B------:R-:W-:Y:S05]  /*6b00*/  BSYNC B1 ;  /* 0x0000000000017941 */ /* 0x000fea0003800000 */
.L_x_242:
        /* <DEDUP_REMOVED lines=10> */
.L_x_245:
[----:B------:R-:W-:Y:S05]  /*6bb0*/  BSYNC B1 ;  /* 0x0000000000017941 */ /* 0x000fea0003800000 */
.L_x_244:
        /* <DEDUP_REMOVED lines=9> */
.L_x_247:
[----:B------:R-:W-:Y:S05]  /*6c50*/  BSYNC B1 ;  /* 0x0000000000017941 */ /* 0x000fea0003800000 */
.L_x_246:
        /* <DEDUP_REMOVED lines=9> */
.L_x_249:
[----:B------:R-:W-:Y:S05]  /*6cf0*/  BSYNC B1 ;  /* 0x0000000000017941 */ /* 0x000fea0003800000 */
.L_x_248:
        /* <DEDUP_REMOVED lines=10> */
.L_x_251:
[----:B------:R-:W-:Y:S05]  /*6da0*/  BSYNC B1 ;  /* 0x0000000000017941 */ /* 0x000fea0003800000 */
.L_x_250:
        /* <DEDUP_REMOVED lines=10> */
.L_x_253:
[----:B------:R-:W-:Y:S05]  /*6e50*/  BSYNC B1 ;  /* 0x0000000000017941 */ /* 0x000fea0003800000 */
.L_x_252:
        /* <DEDUP_REMOVED lines=9> */
.L_x_255:
[----:B------:R-:W-:Y:S05]  /*6ef0*/  BSYNC B1 ;  /* 0x0000000000017941 */ /* 0x000fea0003800000 */
.L_x_254:
        /* <DEDUP_REMOVED lines=9> */
.L_x_257:
[----:B------:R-:W-:Y:S05]  /*6f90*/  BSYNC B1 ;  /* 0x0000000000017941 */ /* 0x000fea0003800000 */
.L_x_256:
        /* <DEDUP_REMOVED lines=10> */
.L_x_259:
[----:B------:R-:W-:Y:S05]  /*7040*/  BSYNC B1 ;  /* 0x0000000000017941 */ /* 0x000fea0003800000 */
.L_x_258:
        /* <DEDUP_REMOVED lines=10> */
.L_x_261:
[----:B------:R-:W-:Y:S05]  /*70f0*/  BSYNC B1 ;  /* 0x0000000000017941 */ /* 0x000fea0003800000 */
.L_x_260:
        /* <DEDUP_REMOVED lines=9> */
.L_x_263:
[----:B------:R-:W-:Y:S05]  /*7190*/  BSYNC B1 ;  /* 0x0000000000017941 */ /* 0x000fea0003800000 */
.L_x_262:
        /* <DEDUP_REMOVED lines=9> */
.L_x_265:
[----:B------:R-:W-:Y:S05]  /*7230*/  BSYNC B1 ;  /* 0x0000000000017941 */ /* 0x000fea0003800000 */
.L_x_264:
        /* <DEDUP_REMOVED lines=10> */
.L_x_267:
[----:B------:R-:W-:Y:S05]  /*72e0*/  BSYNC B1 ;  /* 0x0000000000017941 */ /* 0x000fea0003800000 */
.L_x_266:
        /* <DEDUP_REMOVED lines=10> */
.L_x_269:
[----:B------:R-:W-:Y:S05]  /*7390*/  BSYNC B1 ;  /* 0x0000000000017941 */ /* 0x000fea0003800000 */
.L_x_268:
        /* <DEDUP_REMOVED lines=9> */
.L_x_271:
[----:B------:R-:W-:Y:S05]  /*7430*/  BSYNC B1 ;  /* 0x0000000000017941 */ /* 0x000fea0003800000 */
.L_x_270:
        /* <DEDUP_REMOVED lines=9> */
.L_x_273:
[----:B------:R-:W-:Y:S05]  /*74d0*/  BSYNC B1 ;  /* 0x0000000000017941 */ /* 0x000fea0003800000 */
.L_x_272:
        /* <DEDUP_REMOVED lines=10> */
.L_x_275:
[----:B------:R-:W-:Y:S05]  /*7580*/  BSYNC B1 ;  /* 0x0000000000017941 */ /* 0x000fea0003800000 */
.L_x_274:
        /* <DEDUP_REMOVED lines=10> */
.L_x_277:
[----:B------:R-:W-:Y:S05]  /*7630*/  BSYNC B1 ;  /* 0x0000000000017941 */ /* 0x000fea0003800000 */
.L_x_276:
[----:B01---5:R-:W-:Y:S01]  /*7640*/  LOP3.LUT R6, R152, 0xffffe000, RZ, 0xc0, !PT ;  /* 0xffffe00098067812 */ /* 0x023fe200078ec0ff */
        /* <DEDUP_REMOVED lines=8> */
.L_x_279:
[----:B------:R-:W-:Y:S05]  /*76d0*/  BSYNC B1 ;  /* 0x0000000000017941 */ /* 0x000fea0003800000 */
.L_x_278:
[----:B0-2--5:R-:W-:Y:S01]  /*76e0*/  LOP3.LUT R4, R152, 0xffffe000, RZ, 0xc0, !PT ;  /* 0xffffe00098047812 */ /* 0x025fe200078ec0ff */
[----:B------:R-:W-:Y:S01]  /*76f0*/  @P1 IMAD.MOV.U32 R5, RZ, RZ, R11 ;  /* 0x000000ffff051224 */ /* 0x000fe200078e000b */
[----:B------:R-:W-:Y:S01]  /*7700*/  ISETP.GT.AND P0, PT, R0, 0x8, P0 ;  /* 0x000000080000780c */ /* 0x000fe20000704270 */
[----:B------:R-:W-:Y:S02]  /*7710*/  BSSY B1, `(.L_x_280) ;  /* 0x0000008000017945 */ /* 0x000fe40003800000 */
[----:B------:R-:W-:Y:S01]  /*7720*/  FMUL R3, R4, R155 ;  /* 0x0000009b04037220 */ /* 0x000fe20000400000 */
[----:B------:R-:W-:-:S03]  /*7730*/  @P1 IMAD.MOV.U32 R4, RZ, RZ, R10 ;  /* 0x000000ffff041224 */ /* 0x000fc600078e000a */
[----:B------:R-:W-:-:S05]  /*7740*/  FFMA R3, R150, R154, R3 ;  /* 0x0000009a96037223 */ /* 0x000fca0000000003 */
[----:B------:R-:W-:-:S05]  /*7750*/  F2FP.TF32.F32.PACK_B R3, R3 ;  /* 0x00000003ff03723e */ /* 0x000fca00024050ff */
[----:B------:R0:W-:Y:S01]  /*7760*/  @P1 STG.E desc[UR36][R4.64+0x3e0], R3 ;  /* 0x0003e00304001986 */ /* 0x0001e2000c101924 */
[----:B------:R-:W-:Y:S05]  /*7770*/  @!P0 BRA `(.L_x_281) ;  /* 0x0000000000048947 */ /* 0x000fea0003800000 */
[----:B------:R2:W5:Y:S02]  /*7780*/  LDG.E.LTC128B R152, desc[UR36][R8.64+0x3e4] ;  /* 0x0003e42408987981 */ /* 0x000564000c1e1920 */
.L_x_281:
[----:B------:R-:W-:Y:S05]  /*7790*/  BSYNC B1 ;  /* 0x0000000000017941 */ /* 0x000fea0003800000 */
.L_x_280:
[----:B------:R-:W-:Y:S05]  /*77a0*/  @!P0 BRA `(.L_x_282) ;  /* 0x0000002400308947 */ /* 0x000fea0003800000 */
[----:B-----5:R-:W-:-:S05]  /*77b0*/  LOP3.LUT R152, R152, 0xffffe000, RZ, 0xc0, !PT ;  /* 0xffffe00098987812 */ /* 0x020fca00078ec0ff */
[----:B------:R-:W-:-:S04]  /*77c0*/  FMUL R152, R152, R155 ;  /* 0x0000009b98987220 */ /* 0x000fc80000400000 */
[----:B------:R-:W-:-:S05]  /*77d0*/  FFMA R151, R151, R154, R152 ;  /* 0x0000009a97977223 */ /* 0x000fca0000000098 */
[----:B------:R-:W-:-:S05]  /*77e0*/  F2FP.TF32.F32.PACK_B R151, R151 ;  /* 0x00000097ff97723e */ /* 0x000fca00024050ff */
[----:B------:R0:W-:Y:S01]  /*77f0*/  STG.E desc[UR36][R10.64+0x3e4], R151 ;  /* 0x0003e4970a007986 */ /* 0x0001e2000c101924 */
[----:B------:R-:W-:Y:S05]  /*7800*/  BRA `(.L_x_282) ;  /* 0x0000002400187947 */ /* 0x000fea0003800000 */
.L_x_29:
[----:B------:R-:W-:Y:S01]  /*7810*/  ISETP.GT.AND P3, PT, R3, 0x1, PT ;  /* 0x000000010300780c */ /* 0x000fe20003f64270 */
[----:B------:R-:W-:Y:S01]  /*7820*/  ULDC.64 UR4, c[0x0][0x5c0] ;  /* 0x0001700000047ab9 */ /* 0x000fe20000000a00 */
[-C--:B------:R-:W-:Y:S01]  /*7830*/  FMUL R9, R24, R154.reuse ;  /* 0x0000009a18097220 */ /* 0x080fe20000400000 */
[----:B------:R-:W-:Y:S01]  /*7840*/  LEA R4, P4, R162, UR4, 0x2 ;  /* 0x00000004a2047c11 */ /* 0x000fe2000f8810ff */
[-C--:B------:R-:W-:Y:S01]  /*7850*/  FMUL R25, R25, R154.reuse ;  /* 0x0000009a19197220 */ /* 0x080fe20000400000 */
[----:B------:R-:W-:Y:S01]  /*7860*/  ISETP.GT.AND P0, PT, R0, RZ, P3 ;  /* 0x000000ff0000720c */ /* 0x000fe20001f04270 */
[-C--:B------:R-:W-:Y:S01]  /*7870*/  FMUL R27, R27, R154.reuse ;  /* 0x0000009a1b1b7220 */ /* 0x080fe20000400000 */
[----:B------:R-:W-:Y:S01]  /*7880*/  LEA.HI.X R5, R162, UR5, R171, 0x2, P4 ;  /* 0x00000005a2057c11 */ /* 0x000fe2000a0f14ab */
[-C--:B------:R-:W-:Y:S01]  /*7890*/  FMUL R29, R29, R154.reuse ;  /* 0x0000009a1d1d7220 */ /* 0x080fe20000400000 */
[----:B------:R-:W-:Y:S01]  /*78a0*/  F2FP.TF32.F32.PACK_B R9, R9 ;  /* 0x00000009ff09723e */ /* 0x000fe200024050ff */
[-C--:B------:R-:W-:Y:S01]  /*78b0*/  FMUL R31, R31, R154.reuse ;  /* 0x0000009a1f1f7220 */ /* 0x080fe20000400000 */
[----:B------:R-:W-:Y:S01]  /*78c0*/  F2FP.TF32.F32.PACK_B R25, R25 ;  /* 0x00000019ff19723e */ /* 0x000fe200024050ff */
[----:B------:R-:W-:Y:S01]  /*78d0*/  FMUL R13, R32, R154 ;  /* 0x0000009a200d7220 */ /* 0x000fe20000400000 */
[C---:B------:R-:W-:Y:S01]  /*78e0*/  SHF.L.U64.HI R7, R10.reuse, 0x5, R11 ;  /* 0x000000050a077819 */ /* 0x040fe2000001020b */
[----:B------:R0:W-:Y:S01]  /*78f0*/  @P2 STG.E desc[UR36][R4.64], R9 ;  /* 0x0000000904002986 */ /* 0x0001e2000c101924 */
[----:B------:R-:W-:Y:S01]  /*7900*/  LEA R6, P4, R10, R4, 0x5 ;  /* 0x000000040a067211 */ /* 0x000fe200078828ff */
[-C--:B------:R-:W-:Y:S01]  /*7910*/  FMUL R11, R26, R154.reuse ;  /* 0x0000009a1a0b7220 */ /* 0x080fe20000400000 */
[C---:B------:R-:W-:Y:S01]  /*7920*/  ISETP.GT.AND P1, PT, R0.reuse, 0x8, P1 ;  /* 0x000000080000780c */ /* 0x040fe20000f24270 */
[----:B------:R-:W-:Y:S01]  /*7930*/  @P0 STG.E desc[UR36][R4.64+0x4], R25 ;  /* 0x0000041904000986 */ /* 0x000fe2000c101924 */
[----:B------:R-:W-:Y:S01]  /*7940*/  ISETP.GT.AND P2, PT, R3, 0x8, PT ;  /* 0x000000080300780c */ /* 0x000fe20003f44270 */
[----:B------:R-:W-:Y:S01]  /*7950*/  IMAD.X R7, R7, 0x1, R5, P4 ;  /* 0x0000000107077824 */ /* 0x000fe200020e0605 */
[C---:B------:R-:W-:Y:S01]  /*7960*/  ISETP.GT.AND P3, PT, R0.reuse, 0x8, P3 ;  /* 0x000000080000780c */ /* 0x040fe20001f64270 */
[-C--:B------:R-:W-:Y:S01]  /*7970*/  FMUL R33, R33, R154.reuse ;  /* 0x0000009a21217220 */ /* 0x080fe20000400000 */
[----:B------:R-:W-:Y:S01]  /*7980*/  ISETP.GT.AND P0, PT, R3, 0x9, PT ;  /* 0x000000090300780c */ /* 0x000fe20003f04270 */
[-C--:B------:R-:W-:Y:S01]  /*7990*/  FMUL R35, R35, R154.reuse ;  /* 0x0000009a23237220 */ /* 0x080fe20000400000 */
[----:B------:R-:W-:Y:S01]  /*79a0*/  ISETP.GT.AND P5, PT, R0, RZ, P2 ;  /* 0x000000ff0000720c */ /* 0x000fe200017a4270 */
[-C--:B0-----:R-:W-:Y:S01]  /*79b0*/  FMUL R9, R28, R154.reuse ;  /* 0x0000009a1c097220 */ /* 0x081fe20000400000 */
[C---:B------:R-:W-:Y:S01]  /*79c0*/  ISETP.GT.AND P4, PT, R0.reuse, RZ, P0 ;  /* 0x000000ff0000720c */ /* 0x040fe20000784270 */
[-C--:B------:R-:W-:Y:S01]  /*79d0*/  FMUL R37, R37, R154.reuse ;  /* 0x0000009a25257220 */ /* 0x080fe20000400000 */
[----:B------:R-:W-:Y:S01]  /*79e0*/  F2FP.TF32.F32.PACK_B R11, R11 ;  /* 0x0000000bff0b723e */ /* 0x000fe200024050ff */
[-C--:B------:R-:W-:Y:S01]  /*79f0*/  FMUL R39, R39, R154.reuse ;  /* 0x0000009a27277220 */ /* 0x080fe20000400000 */
[----:B------:R-:W-:Y:S01]  /*7a00*/  F2FP.TF32.F32.PACK_B R27, R27 ;  /* 0x0000001bff1b723e */ /* 0x000fe200024050ff */
[-C--:B------:R-:W-:Y:S01]  /*7a10*/  FMUL R41, R41, R154.reuse ;  /* 0x0000009a29297220 */ /* 0x080fe20000400000 */
[----:B------:R-:W-:Y:S01]  /*7a20*/  F2FP.TF32.F32.PACK_B R9, R9 ;  /* 0x00000009ff09723e */ /* 0x000fe200024050ff */
[----:B------:R0:W-:Y:S01]  /*7a30*/  @P1 STG.E desc[UR36][R6.64], R11 ;  /* 0x0000000b06001986 */ /* 0x0001e2000c101924 */
[----:B------:R-:W-:Y:S01]  /*7a40*/  F2FP.TF32.F32.PACK_B R29, R29 ;  /* 0x0000001dff1d723e */ /* 0x000fe200024050ff */
[-C--:B------:R-:W-:Y:S01]  /*7a50*/  FMUL R43, R43, R154.reuse ;  /* 0x0000009a2b2b7220 */ /* 0x080fe20000400000 */
[C---:B------:R-:W-:Y:S01]  /*7a60*/  ISETP.GT.AND P1, PT, R3.reuse, 0x10, PT ;  /* 0x000000100300780c */ /* 0x040fe20003f24270 */
[----:B------:R-:W-:Y:S01]  /*7a70*/  @P3 STG.E desc[UR36][R6.64+0x4], R27 ;  /* 0x0000041b06003986 */ /* 0x000fe2000c101924 */
[----:B------:R-:W-:Y:S01]  /*7a80*/  ISETP.GT.AND P3, PT, R3, 0x11, PT ;  /* 0x000000110300780c */ /* 0x000fe20003f64270 */
[-C--:B------:R-:W-:Y:S01]  /*7a90*/  FMUL R45, R45, R154.reuse ;  /* 0x0000009a2d2d7220 */ /* 0x080fe20000400000 */
[C---:B------:R-:W-:Y:S01]  /*7aa0*/  ISETP.GT.AND P2, PT, R0.reuse, 0x8, P2 ;  /* 0x000000080000780c */ /* 0x040fe20001744270 */
[----:B------:R1:W-:Y:S01]  /*7ab0*/  @P5 STG.E desc[UR36][R4.64+0x20], R9 ;  /* 0x0000200904005986 */ /* 0x0003e2000c101924 */
[C---:B------:R-:W-:Y:S01]  /*7ac0*/  ISETP.GT.AND P0, PT, R0.reuse, 0x8, P0 ;  /* 0x000000080000780c */ /* 0x040fe20000704270 */
[-C--:B------:R-:W-:Y:S01]  /*7ad0*/  FMUL R47, R47, R154.reuse ;  /* 0x0000009a2f2f7220 */ /* 0x080fe20000400000 */
[----:B------:R-:W-:Y:S01]  /*7ae0*/  ISETP.GT.AND P5, PT, R0, RZ, P1 ;  /* 0x000000ff0000720c */ /* 0x000fe20000fa4270 */
[----:B------:R-:W-:Y:S01]  /*7af0*/  @P4 STG.E desc[UR36][R4.64+0x24], R29 ;  /* 0x0000241d04004986 */ /* 0x000fe2000c101924 */
[-C--:B0-----:R-:W-:Y:S01]  /*7b00*/  FMUL R11, R30, R154.reuse ;  /* 0x0000009a1e0b7220 */ /* 0x081fe20000400000 */
[----:B------:R-:W-:Y:S01]  /*7b10*/  ISETP.GT.AND P4, PT, R0, RZ, P3 ;  /* 0x000000ff0000720c */ /* 0x000fe20001f84270 */
[-C--:B------:R-:W-:Y:S01]  /*7b20*/  FMUL R49, R49, R154.reuse ;  /* 0x0000009a31317220 */ /* 0x080fe20000400000 */
[----:B------:R-:W-:Y:S01]  /*7b30*/  F2FP.TF32.F32.PACK_B R31, R31 ;  /* 0x0000001fff1f723e */ /* 0x000fe200024050ff */
[-C--:B------:R-:W-:Y:S01]  /*7b40*/  FMUL R51, R51, R154.reuse ;  /* 0x0000009a33337220 */ /* 0x080fe20000400000 */
[----:B------:R-:W-:Y:S01]  /*7b50*/  F2FP.TF32.F32.PACK_B R11, R11 ;  /* 0x0000000bff0b723e */ /* 0x000fe200024050ff */
[-C--:B------:R-:W-:Y:S01]  /*7b60*/  FMUL R53, R53, R154.reuse ;  /* 0x0000009a35357220 */ /* 0x080fe20000400000 */
[----:B------:R-:W-:Y:S01]  /*7b70*/  F2FP.TF32.F32.PACK_B R13, R13 ;  /* 0x0000000dff0d723e */ /* 0x000fe200024050ff */
[-C--:B-1----:R-:W-:Y:S01]  /*7b80*/  FMUL R9, R34, R154.reuse ;  /* 0x0000009a22097220 */ /* 0x082fe20000400000 */
[----:B------:R-:W-:Y:S01]  /*7b90*/  F2FP.TF32.F32.PACK_B R33, R33 ;  /* 0x00000021ff21723e */ /* 0x000fe200024050ff */
[----:B------:R0:W-:Y:S01]  /*7ba0*/  @P2 STG.E desc[UR36][R6.64+0x20], R11 ;  /* 0x0000200b06002986 */ /* 0x0001e2000c101924 */
[C---:B------:R-:W-:Y:S01]  /*7bb0*/  ISETP.GT.AND P1, PT, R0.reuse, 0x8, P1 ;  /* 0x000000080000780c */ /* 0x040fe20000f24270 */
[-C--:B------:R-:W-:Y:S01]  /*7bc0*/  FMUL R55, R55, R154.reuse ;  /* 0x0000009a37377220 */ /* 0x080fe20000400000 */
[C---:B------:R-:W-:Y:S01]  /*7bd0*/  ISETP.GT.AND P2, PT, R3.reuse, 0x19, PT ;  /* 0x000000190300780c */ /* 0x040fe20003f44270 */
[----:B------:R-:W-:Y:S01]  /*7be0*/  @P0 STG.E desc[UR36][R6.64+0x24], R31 ;  /* 0x0000241f06000986 */ /* 0x000fe2000c101924 */
[----:B------:R-:W-:Y:S01]  /*7bf0*/  ISETP.GT.AND P0, PT, R3, 0x18, PT ;  /* 0x000000180300780c */ /* 0x000fe20003f04270 */
[-C--:B------:R-:W-:Y:S01]  /*7c00*/  FMUL R57, R57, R154.reuse ;  /* 0x0000009a39397220 */ /* 0x080fe20000400000 */
[----:B------:R-:W-:Y:S01]  /*7c10*/  F2FP.TF32.F32.PACK_B R9, R9 ;  /* 0x00000009ff09723e */ /* 0x000fe200024050ff */
[----:B------:R1:W-:Y:S01]  /*7c20*/  @P5 STG.E desc[UR36][R4.64+0x40], R13 ;  /* 0x0000400d04005986 */ /* 0x0003e2000c101924 */
[C---:B------:R-:W-:Y:S01]  /*7c30*/  ISETP.GT.AND P5, PT, R0.reuse, RZ, P0 ;  /* 0x000000ff0000720c */ /* 0x040fe200007a4270 */
[-C--:B------:R-:W-:Y:S01]  /*7c40*/  FMUL R59, R59, R154.reuse ;  /* 0x0000009a3b3b7220 */ /* 0x080fe20000400000 */
[----:B------:R-:W-:Y:S01]  /*7c50*/  F2FP.TF32.F32.PACK_B R35, R35 ;  /* 0x00000023ff23723e */ /* 0x000fe200024050ff */
[----:B------:R-:W-:Y:S01]  /*7c60*/  @P4 STG.E desc[UR36][R4.64+0x44], R33 ;  /* 0x0000442104004986 */ /* 0x000fe2000c101924 */
[----:B------:R-:W-:Y:S01]  /*7c70*/  ISETP.GT.AND P4, PT, R0, 0x8, P3 ;  /* 0x000000080000780c */ /* 0x000fe20001f84270 */
[-C--:B0-----:R-:W-:Y:S01]  /*7c80*/  FMUL R11, R36, R154.reuse ;  /* 0x0000009a240b7220 */ /* 0x081fe20000400000 */
[----:B------:R-:W-:Y:S01]  /*7c90*/  ISETP.GT.AND P3, PT, R0, RZ, P2 ;  /* 0x000000ff0000720c */ /* 0x000fe20001764270 */
[----:B------:R0:W-:Y:S01]  /*7ca0*/  @P1 STG.E desc[UR36][R6.64+0x40], R9 ;  /* 0x0000400906001986 */ /* 0x0001e2000c101924 */
[----:B------:R-:W-:Y:S01]  /*7cb0*/  F2FP.TF32.F32.PACK_B R37, R37 ;  /* 0x00000025ff25723e */ /* 0x000fe200024050ff */
[-C--:B------:R-:W-:Y:S01]  /*7cc0*/  FMUL R61, R61, R154.reuse ;  /* 0x0000009a3d3d7220 */ /* 0x080fe20000400000 */
[----:B------:R-:W-:Y:S01]  /*7cd0*/  F2FP.TF32.F32.PACK_B R11, R11 ;  /* 0x0000000bff0b723e */ /* 0x000fe200024050ff */
[-C--:B-1----:R-:W-:Y:S01]  /*7ce0*/  FMUL R13, R40, R154.reuse ;  /* 0x0000009a280d7220 */ /* 0x082fe20000400000 */
[----:B------:R-:W-:Y:S01]  /*7cf0*/  ISETP.GT.AND P1, PT, R3, 0x20, PT ;  /* 0x000000200300780c */ /* 0x000fe20003f24270 */
[-C--:B------:R-:W-:Y:S01]  /*7d00*/  FMUL R63, R63, R154.reuse ;  /* 0x0000009a3f3f7220 */ /* 0x080fe20000400000 */
[C---:B------:R-:W-:Y:S01]  /*7d10*/  ISETP.GT.AND P0, PT, R0.reuse, 0x8, P0 ;  /* 0x000000080000780c */ /* 0x040fe20000704270 */
[-C--:B------:R-:W-:Y:S01]  /*7d20*/  FMUL R65, R65, R154.reuse ;  /* 0x0000009a41417220 */ /* 0x080fe20000400000 */
[----:B------:R-:W-:Y:S01]  /*7d30*/  F2FP.TF32.F32.PACK_B R39, R39 ;  /* 0x00000027ff27723e */ /* 0x000fe200024050ff */
[----:B------:R-:W-:Y:S01]  /*7d40*/  @P4 STG.E desc[UR36][R6.64+0x44], R35 ;  /* 0x0000442306004986 */ /* 0x000fe2000c101924 */
[----:B------:R-:W-:Y:S01]  /*7d50*/  ISETP.GT.AND P4, PT, R0, 0x8, P2 ;  /* 0x000000080000780c */ /* 0x000fe20001784270 */
[-C--:B0-----:R-:W-:Y:S01]  /*7d60*/  FMUL R9, R38, R154.reuse ;  /* 0x0000009a26097220 */ /* 0x081fe20000400000 */
[----:B------:R-:W-:Y:S01]  /*7d70*/  ISETP.GT.AND P2, PT, R3, 0x21, PT ;  /* 0x000000210300780c */ /* 0x000fe20003f44270 */
[----:B------:R0:W-:Y:S01]  /*7d80*/  @P5 STG.E desc[UR36][R4.64+0x60], R11 ;  /* 0x0000600b04005986 */ /* 0x0001e2000c101924 */
[C---:B------:R-:W-:Y:S01]  /*7d90*/  ISETP.GT.AND P5, PT, R0.reuse, RZ, P1 ;  /* 0x000000ff0000720c */ /* 0x040fe20000fa4270 */
[-C--:B------:R-:W-:Y:S01]  /*7da0*/  FMUL R67, R67, R154.reuse ;  /* 0x0000009a43437220 */ /* 0x080fe20000400000 */
[----:B------:R-:W-:Y:S01]  /*7db0*/  F2FP.TF32.F32.PACK_B R9, R9 ;  /* 0x00000009ff09723e */ /* 0x000fe200024050ff */
[----:B------:R-:W-:Y:S01]  /*7dc0*/  @P3 STG.E desc[UR36][R4.64+0x64], R37 ;  /* 0x0000642504003986 */ /* 0x000fe2000c101924 */
[C---:B------:R-:W-:Y:S01]  /*7dd0*/  ISETP.GT.AND P3, PT, R0.reuse, RZ, P2 ;  /* 0x000000ff0000720c */ /* 0x040fe20001764270 */
[-C--:B------:R-:W-:Y:S01]  /*7de0*/  FMUL R69, R69, R154.reuse ;  /* 0x0000009a45457220 */ /* 0x080fe20000400000 */
[----:B------:R-:W-:Y:S01]  /*7df0*/  F2FP.TF32.F32.PACK_B R13, R13 ;  /* 0x0000000dff0d723e */ /* 0x000fe200024050ff */
[----:B------:R1:W-:Y:S01]  /*7e00*/  @P0 STG.E desc[UR36][R6.64+0x60], R9 ;  /* 0x0000600906000986 */ /* 0x0003e2000c101924 */
[----:B------:R-:W-:Y:S01]  /*7e10*/  F2FP.TF32.F32.PACK_B R41, R41 ;  /* 0x00000029ff29723e */ /* 0x000fe200024050ff */
[-C--:B------:R-:W-:Y:S01]  /*7e20*/  FMUL R71, R71, R154.reuse ;  /* 0x0000009a47477220 */ /* 0x080fe20000400000 */
[C---:B------:R-:W-:Y:S01]  /*7e30*/  ISETP.GT.AND P0, PT, R3.reuse, 0x28, PT ;  /* 0x000000280300780c */ /* 0x040fe20003f04270 */
[----:B------:R-:W-:Y:S01]  /*7e40*/  @P4 STG.E desc[UR36][R6.64+0x64], R39 ;  /* 0x0000642706004986 */ /* 0x000fe2000c101924 */
[----:B------:R-:W-:Y:S01]  /*7e50*/  ISETP.GT.AND P1, PT, R0, 0x8, P1 ;  /* 0x000000080000780c */ /* 0x000fe20000f24270 */
[-C--:B0-----:R-:W-:Y:S01]  /*7e60*/  FMUL R11, R44, R154.reuse ;  /* 0x0000009a2c0b7220 */ /* 0x081fe20000400000 */
[C---:B------:R-:W-:Y:S01]  /*7e70*/  ISETP.GT.AND P4, PT, R0.reuse, 0x8, P2 ;  /* 0x000000080000780c */ /* 0x040fe20001784270 */
[----:B------:R0:W-:Y:S01]  /*7e80*/  @P5 STG.E desc[UR36][R4.64+0x80], R13 ;  /* 0x0000800d04005986 */ /* 0x0001e2000c101924 */
[----:B------:R-:W-:Y:S01]  /*7e90*/  ISETP.GT.AND P2, PT, R3, 0x29, PT ;  /* 0x000000290300780c */ /* 0x000fe20003f44270 */
[-C--:B------:R-:W-:Y:S01]  /*7ea0*/  FMUL R73, R73, R154.reuse ;  /* 0x0000009a49497220 */ /* 0x080fe20000400000 */
[----:B------:R-:W-:Y:S01]  /*7eb0*/  ISETP.GT.AND P5, PT, R0, RZ, P0 ;  /* 0x000000ff0000720c */ /* 0x000fe200007a4270 */
[-C--:B-1----:R-:W-:Y:S01]  /*7ec0*/  FMUL R9, R42, R154.reuse ;  /* 0x0000009a2a097220 */ /* 0x082fe20000400000 */
[----:B------:R-:W-:Y:S01]  /*7ed0*/  @P3 STG.E desc[UR36][R4.64+0x84], R41 ;  /* 0x0000842904003986 */ /* 0x000fe2000c101924 */
[----:B------:R-:W-:Y:S01]  /*7ee0*/  ISETP.GT.AND P3, PT, R0, RZ, P2 ;  /* 0x000000ff0000720c */ /* 0x000fe20001764270 */
[-C--:B------:R-:W-:Y:S01]  /*7ef0*/  FMUL R75, R75, R154.reuse ;  /* 0x0000009a4b4b7220 */ /* 0x080fe20000400000 */
[----:B------:R-:W-:Y:S01]  /*7f00*/  F2FP.TF32.F32.PACK_B R43, R43 ;  /* 0x0000002bff2b723e */ /* 0x000fe200024050ff */
[-C--:B------:R-:W-:Y:S01]  /*7f10*/  FMUL R77, R77, R154.reuse ;  /* 0x0000009a4d4d7220 */ /* 0x080fe20000400000 */
[----:B------:R-:W-:Y:S01]  /*7f20*/  F2FP.TF32.F32.PACK_B R9, R9 ;  /* 0x00000009ff09723e */ /* 0x000fe200024050ff */
[-C--:B------:R-:W-:Y:S01]  /*7f30*/  FMUL R79, R79, R154.reuse ;  /* 0x0000009a4f4f7220 */ /* 0x080fe20000400000 */
[----:B------:R-:W-:Y:S01]  /*7f40*/  F2FP.TF32.F32.PACK_B R11, R11 ;  /* 0x0000000bff0b723e */ /* 0x000fe200024050ff */
[-C--:B0-----:R-:W-:Y:S01]  /*7f50*/  FMUL R13, R48, R154.reuse ;  /* 0x0000009a300d7220 */ /* 0x081fe20000400000 */
[----:B------:R-:W-:Y:S01]  /*7f60*/  F2FP.TF32.F32.PACK_B R45, R45 ;  /* 0x0000002dff2d723e */ /* 0x000fe200024050ff */
[----:B------:R0:W-:Y:S01]  /*7f70*/  @P1 STG.E desc[UR36][R6.64+0x80], R9 ;  /* 0x0000800906001986 */ /* 0x0001e2000c101924 */
[----:B------:R-:W-:Y:S01]  /*7f80*/  ISETP.GT.AND P1, PT, R3, 0x30, PT ;  /* 0x000000300300780c */ /* 0x000fe20003f24270 */
[-C--:B------:R-:W-:Y:S01]  /*7f90*/  FMUL R81, R81, R154.reuse ;  /* 0x0000009a51517220 */ /* 0x080fe20000400000 */
[C---:B------:R-:W-:Y:S01]  /*7fa0*/  ISETP.GT.AND P0, PT, R0.reuse, 0x8, P0 ;  /* 0x000000080000780c */ /* 0x040fe20000704270 */
[----:B------:R-:W-:Y:S01]  /*7fb0*/  @P4 STG.E desc[UR36][R6.64+0x84], R43 ;  /* 0x0000842b06004986 */ /* 0x000fe2000c101924 */
[C---:B------:R-:W-:Y:S01]  /*7fc0*/  ISETP.GT.AND P4, PT, R0.reuse, 0x8, P2 ;  /* 0x000000080000780c */ /* 0x040fe20001784270 */
[-C--:B------:R-:W-:Y:S01]  /*7fd0*/  FMUL R83, R83, R154.reuse ;  /* 0x0000009a53537220 */ /* 0x080fe20000400000 */
[----:B------:R-:W-:Y:S01]  /*7fe0*/  ISETP.GT.AND P2, PT, R3, 0x31, PT ;  /* 0x000000310300780c */ /* 0x000fe20003f44270 */
[----:B------:R1:W-:Y:S01]  /*7ff0*/  @P5 STG.E desc[UR36][R4.64+0xa0], R11 ;  /* 0x0000a00b04005986 */ /* 0x0003e2000c101924 */
[----:B------:R-:W-:Y:S01]  /*8000*/  ISETP.GT.AND P5, PT, R0, RZ, P1 ;  /* 0x000000ff0000720c */ /* 0x000fe20000fa4270 */
[-C--:B------:R-:W-:Y:S01]  /*8010*/  FMUL R85, R85, R154.reuse ;  /* 0x0000009a55557220 */ /* 0x080fe20000400000 */
[----:B------:R-:W-:Y:S01]  /*8020*/  F2FP.TF32.F32.PACK_B R47, R47 ;  /* 0x0000002fff2f723e */ /* 0x000fe200024050ff */
[-C--:B0-----:R-:W-:Y:S01]  /*8030*/  FMUL R9, R46, R154.reuse ;  /* 0x0000009a2e097220 */ /* 0x081fe20000400000 */
        /* <DEDUP_REMOVED lines=9> */
[C---:B------:R-:W-:Y:S01]  /*80d0*/  ISETP.GT.AND P1, PT, R0.reuse, 0x8, P1 ;  /* 0x000000080000780c */ /* 0x040fe20000f24270 */
[----:B------:R0:W-:Y:S01]  /*80e0*/  @P0 STG.E desc[UR36][R6.64+0xa0], R9 ;  /* 0x0000a00906000986 */ /* 0x0001e2000c101924 */
[----:B------:R-:W-:Y:S01]  /*80f0*/  ISETP.GT.AND P0, PT, R3, 0x38, PT ;  /* 0x000000380300780c */ /* 0x000fe20003f04270 */
[-C--:B------:R-:W-:Y:S01]  /*8100*/  FMUL R93, R93, R154.reuse ;  /* 0x0000009a5d5d7220 */ /* 0x080fe20000400000 */
[----:B------:R-:W-:Y:S01]  /*8110*/  F2FP.TF32.F32.PACK_B R51, R51 ;  /* 0x00000033ff33723e */ /* 0x000fe200024050ff */
        /* <DEDUP_REMOVED lines=10> */
[C---:B------:R-:W-:Y:S01]  /*81c0*/  ISETP.GT.AND P3, PT, R0.reuse, RZ, P2 ;  /* 0x000000ff0000720c */ /* 0x040fe20001764270 */
[-C--:B------:R-:W-:Y:S01]  /*81d0*/  FMUL R99, R99, R154.reuse ;  /* 0x0000009a63637220 */ /* 0x080fe20000400000 */
[----:B------:R-:W-:Y:S01]  /*81e0*/  F2FP.TF32.F32.PACK_B R53, R53 ;  /* 0x00000035ff35723e */ /* 0x000fe200024050ff */
[-C--:B------:R-:W-:Y:S01]  /*81f0*/  FMUL R101, R101, R154.reuse ;  /* 0x0000009a65657220 */ /* 0x080fe20000400000 */
[----:B------:R-:W-:Y:S01]  /*8200*/  F2FP.TF32.F32.PACK_B R9, R9 ;  /* 0x00000009ff09723e */ /* 0x000fe200024050ff */
[-C--:B------:R-:W-:Y:S01]  /*8210*/  FMUL R103, R103, R154.reuse ;  /* 0x0000009a67677220 */ /* 0x080fe20000400000 */
[----:B------:R-:W-:Y:S01]  /*8220*/  ISETP.GT.AND P0, PT, R0, 0x8, P0 ;  /* 0x000000080000780c */ /* 0x000fe20000704270 */
[-C--:B-1----:R-:W-:Y:S01]  /*8230*/  FMUL R13, R56, R154.reuse ;  /* 0x0000009a380d7220 */ /* 0x082fe20000400000 */
[----:B------:R-:W-:Y:S01]  /*8240*/  F2FP.TF32.F32.PACK_B R55, R55 ;  /* 0x00000037ff37723e */ /* 0x000fe200024050ff */
        /* <DEDUP_REMOVED lines=16> */
[----:B------:R-:W-:Y:S01]  /*8350*/  ISETP.GT.AND P1, PT, R0, 0x8, P1 ;  /* 0x000000080000780c */ /* 0x000fe20000f24270 */
[-C--:B------:R-:W-:Y:S01]  /*8360*/  FMUL R113, R113, R154.reuse ;  /* 0x0000009a71717220 */ /* 0x080fe20000400000 */
[----:B------:R-:W-:Y:S01]  /*8370*/  F2FP.TF32.F32.PACK_B R9, R9 ;  /* 0x00000009ff09723e */ /* 0x000fe200024050ff */
[-C--:B------:R-:W-:Y:S01]  /*8380*/  FMUL R115, R115, R154.reuse ;  /* 0x0000009a73737220 */ /* 0x080fe20000400000 */
[-C--:B-1----:R-:W-:Y:S01]  /*8390*/  FMUL R11, R60, R154.reuse ;  /* 0x0000009a3c0b7220 */ /* 0x082fe20000400000 */
[----:B------:R-:W-:Y:S01]  /*83a0*/  F2FP.TF32.F32.PACK_B R59, R59 ;  /* 0x0000003bff3b723e */ /* 0x000fe200024050ff */
[-C--:B------:R-:W-:Y:S01]  /*83b0*/  FMUL R117, R117, R154.reuse ;  /* 0x0000009a75757220 */ /* 0x080fe20000400000 */
        /* <DEDUP_REMOVED lines=58> */
[----:B0-----:R-:W-:Y:S01]  /*8760*/  FMUL R9, R66, R154 ;  /* 0x0000009a42097220 */ /* 0x001fe20000400000 */
[----:B------:R-:W-:Y:S01]  /*8770*/  @P3 STG.E desc[UR36][R4.64+0x144], R65 ;  /* 0x0001444104003986 */ /* 0x000fe2000c101924 */
[----:B------:R-:W-:-:S02]  /*8780*/  ISETP.GT.AND P3, PT, R0, RZ, P2 ;  /* 0x000000ff0000720c */ /* 0x000fc40001764270 */
[----:B------:R-:W-:Y:S02]  /*8790*/  ISETP.GT.AND P0, PT, R0, 0x8, P0 ;  /* 0x000000080000780c */ /* 0x000fe40000704270 */
[----:B------:R-:W-:Y:S01]  /*87a0*/  F2FP.TF32.F32.PACK_B R9, R9 ;  /* 0x00000009ff09723e */ /* 0x000fe200024050ff */
[----:B-1----:R-:W-:Y:S01]  /*87b0*/  FMUL R13, R72, R154 ;  /* 0x0000009a480d7220 */ /* 0x002fe20000400000 */
[----:B------:R-:W-:-:S03]  /*87c0*/  F2FP.TF32.F32.PACK_B R71, R71 ;  /* 0x00000047ff47723e */ /* 0x000fc600024050ff */
[----:B------:R0:W-:Y:S01]  /*87d0*/  @P1 STG.E desc[UR36][R6.64+0x140], R9 ;  /* 0x0001400906001986 */ /* 0x0001e2000c101924 */
[C---:B------:R-:W-:Y:S02]  /*87e0*/  ISETP.GT.AND P1, PT, R3.reuse, 0x60, PT ;  /* 0x000000600300780c */ /* 0x040fe40003f24270 */
[----:B------:R-:W-:Y:S01]  /*87f0*/  F2FP.TF32.F32.PACK_B R13, R13 ;  /* 0x0000000dff0d723e */ /* 0x000fe200024050ff */
[----:B------:R-:W-:Y:S01]  /*8800*/  @P4 STG.E desc[UR36][R6.64+0x144], R67 ;  /* 0x0001444306004986 */ /* 0x000fe2000c101924 */
[C---:B------:R-:W-:Y:S02]  /*8810*/  ISETP.GT.AND P4, PT, R0.reuse, 0x8, P2 ;  /* 0x000000080000780c */ /* 0x040fe40001784270 */
[----:B------:R-:W-:Y:S01]  /*8820*/  ISETP.GT.AND P2, PT, R3, 0x61, PT ;  /* 0x000000610300780c */ /* 0x000fe20003f44270 */
[----:B------:R1:W-:Y:S01]  /*8830*/  @P5 STG.E desc[UR36][R4.64+0x160], R11 ;  /* 0x0001600b04005986 */ /* 0x0003e2000c101924 */
[----:B------:R-:W-:Y:S02]  /*8840*/  ISETP.GT.AND P5, PT, R0, RZ, P1 ;  /* 0x000000ff0000720c */ /* 0x000fe40000fa4270 */
        /* <DEDUP_REMOVED lines=257> */
[----:B------:R-:W-:Y:S01]  /*9860*/  @P3 STG.E desc[UR36][R4.64+0x364], R133 ;  /* 0x0003648504003986 */ /* 0x000fe2000c101924 */
[----:B0-----:R-:W-:Y:S01]  /*9870*/  FMUL R9, R134, R154 ;  /* 0x0000009a86097220 */ /* 0x001fe20000400000 */
[----:B------:R-:W-:-:S02]  /*9880*/  ISETP.GT.AND P3, PT, R0, RZ, P2 ;  /* 0x000000ff0000720c */ /* 0x000fc40001764270 */
[----:B------:R-:W-:Y:S02]  /*9890*/  ISETP.GT.AND P1, PT, R0, 0x8, P1 ;  /* 0x000000080000780c */ /* 0x000fe40000f24270 */
[----:B------:R-:W-:Y:S01]  /*98a0*/  F2FP.TF32.F32.PACK_B R9, R9 ;  /* 0x00000009ff09723e */ /* 0x000fe200024050ff */
[----:B-1----:R-:W-:Y:S01]  /*98b0*/  FMUL R11, R140, R154 ;  /* 0x0000009a8c0b7220 */ /* 0x002fe20000400000 */
[----:B------:R-:W-:-:S03]  /*98c0*/  F2FP.TF32.F32.PACK_B R139, R139 ;  /* 0x0000008bff8b723e */ /* 0x000fc600024050ff */
[----:B------:R0:W-:Y:S01]  /*98d0*/  @P0 STG.E desc[UR36][R6.64+0x360], R9 ;  /* 0x0003600906000986 */ /* 0x0001e2000c101924 */
[----:B------:R-:W-:Y:S02]  /*98e0*/  F2FP.TF32.F32.PACK_B R141, R141 ;  /* 0x0000008dff8d723e */ /* 0x000fe400024050ff */
[----:B------:R-:W-:Y:S01]  /*98f0*/  F2FP.TF32.F32.PACK_B R11, R11 ;  /* 0x0000000bff0b723e */ /* 0x000fe200024050ff */
[----:B------:R-:W-:Y:S01]  /*9900*/  @P4 STG.E desc[UR36][R6.64+0x364], R135 ;  /* 0x0003648706004986 */ /* 0x000fe2000c101924 */
[C---:B------:R-:W-:Y:S02]  /*9910*/  ISETP.GT.AND P4, PT, R3.reuse, 0xe8, PT ;  /* 0x000000e80300780c */ /* 0x040fe40003f84270 */
[----:B------:R-:W-:Y:S01]  /*9920*/  F2FP.TF32.F32.PACK_B R143, R143 ;  /* 0x0000008fff8f723e */ /* 0x000fe200024050ff */
[----:B------:R1:W-:Y:S01]  /*9930*/  @P5 STG.E desc[UR36][R4.64+0x380], R13 ;  /* 0x0003800d04005986 */ /* 0x0003e2000c101924 */
[----:B------:R-:W-:Y:S02]  /*9940*/  ISETP.GT.AND P5, PT, R3, 0xe9, PT ;  /* 0x000000e90300780c */ /* 0x000fe40003fa4270 */
[----:B------:R-:W-:Y:S01]  /*9950*/  F2FP.TF32.F32.PACK_B R145, R145 ;  /* 0x00000091ff91723e */ /* 0x000fe200024050ff */
[----:B------:R-:W-:Y:S01]  /*9960*/  @P3 STG.E desc[UR36][R4.64+0x384], R137 ;  /* 0x0003848904003986 */ /* 0x000fe2000c101924 */
[----:B------:R-:W-:Y:S01]  /*9970*/  ISETP.GT.AND P3, PT, R0, 0x8, P2 ;  /* 0x000000080000780c */ /* 0x000fe20001764270 */
[----:B0-----:R-:W-:Y:S01]  /*9980*/  FMUL R9, R138, R154 ;  /* 0x0000009a8a097220 */ /* 0x001fe20000400000 */
[----:B------:R-:W-:-:S02]  /*9990*/  ISETP.GT.AND P2, PT, R0, RZ, P4 ;  /* 0x000000ff0000720c */ /* 0x000fc40002744270 */
[C---:B------:R-:W-:Y:S02]  /*99a0*/  ISETP.GT.AND P0, PT, R0.reuse, RZ, P5 ;  /* 0x000000ff0000720c */ /* 0x040fe40002f04270 */
[----:B------:R-:W-:Y:S01]  /*99b0*/  ISETP.GT.AND P4, PT, R0, 0x8, P4 ;  /* 0x000000080000780c */ /* 0x000fe20002784270 */
[----:B-1----:R-:W-:Y:S01]  /*99c0*/  FMUL R13, R142, R154 ;  /* 0x0000009a8e0d7220 */ /* 0x002fe20000400000 */
[----:B------:R-:W-:Y:S02]  /*99d0*/  ISETP.GT.AND P5, PT, R0, 0x8, P5 ;  /* 0x000000080000780c */ /* 0x000fe40002fa4270 */
[----:B------:R-:W-:Y:S02]  /*99e0*/  F2FP.TF32.F32.PACK_B R9, R9 ;  /* 0x00000009ff09723e */ /* 0x000fe400024050ff */
[----:B------:R-:W-:Y:S02]  /*99f0*/  F2FP.TF32.F32.PACK_B R13, R13 ;  /* 0x0000000dff0d723e */ /* 0x000fe400024050ff */
[----:B------:R-:W-:Y:S01]  /*9a00*/  F2FP.TF32.F32.PACK_B R147, R147 ;  /* 0x00000093ff93723e */ /* 0x000fe200024050ff */
[----:B------:R0:W-:Y:S01]  /*9a10*/  @P1 STG.E desc[UR36][R6.64+0x380], R9 ;  /* 0x0003800906001986 */ /* 0x0001e2000c101924 */
[----:B------:R-:W-:-:S02]  /*9a20*/  ISETP.GT.AND P1, PT, R3, 0xf8, PT ;  /* 0x000000f80300780c */ /* 0x000fc40003f24270 */
[----:B------:R-:W-:Y:S01]  /*9a30*/  F2FP.TF32.F32.PACK_B R149, R149 ;  /* 0x00000095ff95723e */ /* 0x000fe200024050ff */
[----:B------:R-:W-:Y:S01]  /*9a40*/  @P3 STG.E desc[UR36][R6.64+0x384], R139 ;  /* 0x0003848b06003986 */ /* 0x000fe2000c101924 */
[C---:B------:R-:W-:Y:S02]  /*9a50*/  ISETP.GT.AND P3, PT, R3.reuse, 0xf0, PT ;  /* 0x000000f00300780c */ /* 0x040fe40003f64270 */
[----:B------:R-:W-:Y:S01]  /*9a60*/  F2FP.TF32.F32.PACK_B R151, R151 ;  /* 0x00000097ff97723e */ /* 0x000fe200024050ff */
[----:B------:R1:W-:Y:S01]  /*9a70*/  @P2 STG.E desc[UR36][R4.64+0x3a0], R11 ;  /* 0x0003a00b04002986 */ /* 0x0003e2000c101924 */
[----:B------:R-:W-:-:S03]  /*9a80*/  ISETP.GT.AND P2, PT, R3, 0xf1, PT ;  /* 0x000000f10300780c */ /* 0x000fc60003f44270 */
[----:B------:R-:W-:Y:S01]  /*9a90*/  @P0 STG.E desc[UR36][R4.64+0x3a4], R141 ;  /* 0x0003a48d04000986 */ /* 0x000fe2000c101924 */
[----:B------:R-:W-:Y:S01]  /*9aa0*/  ISETP.GT.AND P0, PT, R3, 0xf9, PT ;  /* 0x000000f90300780c */ /* 0x000fe20003f04270 */
[-C--:B------:R-:W-:Y:S01]  /*9ab0*/  FMUL R3, R144, R154.reuse ;  /* 0x0000009a90037220 */ /* 0x080fe20000400000 */
[-C--:B0-----:R-:W-:Y:S01]  /*9ac0*/  FMUL R9, R146, R154.reuse ;  /* 0x0000009a92097220 */ /* 0x081fe20000400000 */
[----:B------:R0:W-:Y:S01]  /*9ad0*/  @P4 STG.E desc[UR36][R6.64+0x3a0], R13 ;  /* 0x0003a00d06004986 */ /* 0x0001e2000c101924 */
[C---:B------:R-:W-:Y:S02]  /*9ae0*/  ISETP.GT.AND P4, PT, R0.reuse, RZ, P2 ;  /* 0x000000ff0000720c */ /* 0x040fe40001784270 */
[----:B------:R-:W-:Y:S01]  /*9af0*/  F2FP.TF32.F32.PACK_B R3, R3 ;  /* 0x00000003ff03723e */ /* 0x000fe200024050ff */
[----:B------:R-:W-:Y:S01]  /*9b00*/  @P5 STG.E desc[UR36][R6.64+0x3a4], R143 ;  /* 0x0003a48f06005986 */ /* 0x000fe2000c101924 */
[----:B------:R-:W-:Y:S01]  /*9b10*/  ISETP.GT.AND P5, PT, R0, RZ, P3 ;  /* 0x000000ff0000720c */ /* 0x000fe20001fa4270 */
[----:B-1----:R-:W-:Y:S01]  /*9b20*/  FMUL R11, R148, R154 ;  /* 0x0000009a940b7220 */ /* 0x002fe20000400000 */
[----:B------:R-:W-:-:S02]  /*9b30*/  ISETP.GT.AND P3, PT, R0, 0x8, P3 ;  /* 0x000000080000780c */ /* 0x000fc40001f64270 */
[----:B------:R-:W-:Y:S02]  /*9b40*/  ISETP.GT.AND P2, PT, R0, 0x8, P2 ;  /* 0x000000080000780c */ /* 0x000fe40001744270 */
[----:B------:R-:W-:Y:S01]  /*9b50*/  F2FP.TF32.F32.PACK_B R9, R9 ;  /* 0x00000009ff09723e */ /* 0x000fe200024050ff */
[----:B0-----:R-:W-:Y:S01]  /*9b60*/  FMUL R13, R150, R154 ;  /* 0x0000009a960d7220 */ /* 0x001fe20000400000 */
[----:B------:R-:W-:-:S04]  /*9b70*/  F2FP.TF32.F32.PACK_B R11, R11 ;  /* 0x0000000bff0b723e */ /* 0x000fc800024050ff */
[----:B------:R-:W-:Y:S01]  /*9b80*/  F2FP.TF32.F32.PACK_B R13, R13 ;  /* 0x0000000dff0d723e */ /* 0x000fe200024050ff */
[----:B------:R-:W-:Y:S01]  /*9b90*/  @P5 STG.E desc[UR36][R4.64+0x3c0], R3 ;  /* 0x0003c00304005986 */ /* 0x000fe2000c101924 */
[C---:B------:R-:W-:Y:S02]  /*9ba0*/  ISETP.GT.AND P5, PT, R0.reuse, RZ, P1 ;  /* 0x000000ff0000720c */ /* 0x040fe40000fa4270 */
[C---:B------:R-:W-:Y:S01]  /*9bb0*/  ISETP.GT.AND P1, PT, R0.reuse, 0x8, P1 ;  /* 0x000000080000780c */ /* 0x040fe20000f24270 */
[----:B------:R-:W-:Y:S01]  /*9bc0*/  @P4 STG.E desc[UR36][R4.64+0x3c4], R145 ;  /* 0x0003c49104004986 */ /* 0x000fe2000c101924 */
[C---:B------:R-:W-:Y:S02]  /*9bd0*/  ISETP.GT.AND P4, PT, R0.reuse, RZ, P0 ;  /* 0x000000ff0000720c */ /* 0x040fe40000784270 */
[----:B------:R-:W-:Y:S01]  /*9be0*/  ISETP.GT.AND P0, PT, R0, 0x8, P0 ;  /* 0x000000080000780c */ /* 0x000fe20000704270 */
[----:B------:R-:W-:Y:S04]  /*9bf0*/  @P3 STG.E desc[UR36][R6.64+0x3c0], R9 ;  /* 0x0003c00906003986 */ /* 0x000fe8000c101924 */
[----:B------:R-:W-:Y:S04]  /*9c00*/  @P2 STG.E desc[UR36][R6.64+0x3c4], R147 ;  /* 0x0003c49306002986 */ /* 0x000fe8000c101924 */
[----:B------:R-:W-:Y:S04]  /*9c10*/  @P5 STG.E desc[UR36][R4.64+0x3e0], R11 ;  /* 0x0003e00b04005986 */ /* 0x000fe8000c101924 */
[----:B------:R0:W-:Y:S02]  /*9c20*/  @P4 STG.E desc[UR36][R4.64+0x3e4], R149 ;  /* 0x0003e49504004986 */ /* 0x0001e4000c101924 */
[----:B0-----:R-:W-:-:S02]  /*9c30*/  @P1 IMAD.MOV.U32 R4, RZ, RZ, R6 ;  /* 0x000000ffff041224 */ /* 0x001fc400078e0006 */
[----:B------:R-:W-:-:S05]  /*9c40*/  @P1 IMAD.MOV.U32 R5, RZ, RZ, R7 ;  /* 0x000000ffff051224 */ /* 0x000fca00078e0007 */
[----:B------:R0:W-:Y:S04]  /*9c50*/  @P1 STG.E desc[UR36][R4.64+0x3e0], R13 ;  /* 0x0003e00d04001986 */ /* 0x0001e8000c101924 */
[----:B------:R0:W-:Y:S02]  /*9c60*/  @P0 STG.E desc[UR36][R6.64+0x3e4], R151 ;  /* 0x0003e49706000986 */ /* 0x0001e4000c101924 */
.L_x_282:
[----:B------:R-:W-:Y:S05]  /*9c70*/  BSYNC B0 ;  /* 0x0000000000007941 */ /* 0x000fea0003800000 */
.L_x_28:
[----:B------:R-:W-:Y:S01]  /*9c80*/  ULDC UR4, c[0x0][0xc] ;  /* 0x0000030000047ab9 */ /* 0x000fe20000000800 */
[----:B------:R-:W-:Y:S01]  /*9c90*/  ULDC UR5, c[0x0][0x10] ;  /* 0x0000040000057ab9 */ /* 0x000fe20000000800 */
[----:B0-----:R-:W0:Y:S01]  /*9ca0*/  LDC R3, c[0x0][0x14] ;  /* 0x00000500ff037b82 */ /* 0x001e220000000800 */
[----:B------:R-:W-:Y:S01]  /*9cb0*/  UIMAD.WIDE.U32 UR4, UR4, UR5, URZ ;  /* 0x00000005040472a5 */ /* 0x000fe2000f8e003f */
[----:B------:R-:W-:Y:S01]  /*9cc0*/  PRMT R0, RZ, 0x7610, R0 ;  /* 0x00007610ff007816 */ /* 0x000fe20000000000 */
[----:B-----5:R-:W-:Y:S02]  /*9cd0*/  IMAD.MOV.U32 R152, RZ, RZ, -0x1 ;  /* 0xffffffffff987424 */ /* 0x020fe400078e00ff */
[----:B------:R-:W-:Y:S02]  /*9ce0*/  IMAD.MOV.U32 R23, RZ, RZ, -0x1 ;  /* 0xffffffffff177424 */ /* 0x000fe400078e00ff */
[----:B0-----:R-:W-:-:S04]  /*9cf0*/  IMAD.WIDE.U32 R16, R3, UR4, R16 ;  /* 0x0000000403107c25 */ /* 0x001fc8000f8e0010 */
[----:B------:R-:W-:Y:S01]  /*9d00*/  IMAD R3, R3, UR5, RZ ;  /* 0x0000000503037c24 */ /* 0x000fe2000f8e02ff */
[----:B------:R-:W-:Y:S02]  /*9d10*/  ULDC.64 UR4, c[0x0][0x650] ;  /* 0x0001940000047ab9 */ /* 0x000fe40000000a00 */
[----:B------:R-:W-:Y:S01]  /*9d20*/  ISETP.GE.U32.AND P0, PT, R16, UR4, PT ;  /* 0x0000000410007c0c */ /* 0x000fe2000bf06070 */
[----:B------:R-:W-:-:S05]  /*9d30*/  IMAD.IADD R17, R17, 0x1, R3 ;  /* 0x0000000111117824 */ /* 0x000fca00078e0203 */
[----:B------:R-:W-:-:S13]  /*9d40*/  ISETP.GE.U32.AND.EX P0, PT, R17, UR5, PT, P0 ;  /* 0x0000000511007c0c */ /* 0x000fda000bf06100 */
[----:B------:R-:W-:Y:S05]  /*9d50*/  @P0 BRA `(.L_x_283) ;  /* 0x0000000400640947 */ /* 0x000fea0003800000 */
[----:B------:R-:W0:Y:S01]  /*9d60*/  S2R R12, SR_CTAID.X ;  /* 0x00000000000c7919 */ /* 0x000e220000002500 */
[----:B----4-:R-:W4:Y:S01]  /*9d70*/  LDC.64 R10, c[0x0][0x628] ;  /* 0x00018a00ff0a7b82 */ /* 0x010f220000000a00 */
[----:B------:R-:W-:Y:S01]  /*9d80*/  ULDC UR4, c[0x0][0x150] ;  /* 0x0000540000047ab9 */ /* 0x000fe20000000800 */
[----:B-123--:R-:W-:Y:S01]  /*9d90*/  IMAD.MOV.U32 R8, RZ, RZ, R16 ;  /* 0x000000ffff087224 */ /* 0x00efe200078e0010 */
[----:B------:R-:W1:Y:S01]  /*9da0*/  S2R R24, SR_CTAID.Y ;  /* 0x0000000000187919 */ /* 0x000e620000002600 */
[----:B------:R-:W-:-:S04]  /*9db0*/  IMAD.MOV.U32 R9, RZ, RZ, R17 ;  /* 0x000000ffff097224 */ /* 0x000fc800078e0011 */
[----:B------:R-:W2:Y:S08]  /*9dc0*/  LDC R21, c[0x0][0x144] ;  /* 0x00005100ff157b82 */ /* 0x000eb00000000800 */
[----:B------:R-:W3:Y:S08]  /*9dd0*/  LDC R0, c[0x0][0x630] ;  /* 0x00018c00ff007b82 */ /* 0x000ef00000000800 */
[----:B------:R-:W1:Y:S01]  /*9de0*/  LDC.64 R14, c[0x0][0x620] ;  /* 0x00018800ff0e7b82 */ /* 0x000e620000000a00 */
[----:B----4-:R-:W-:-:S04]  /*9df0*/  ISETP.NE.U32.AND P0, PT, R10, RZ, PT ;  /* 0x000000ff0a00720c */ /* 0x010fc80003f05070 */
[----:B------:R-:W-:Y:S02]  /*9e00*/  ISETP.NE.AND.EX P0, PT, R11, RZ, PT, P0 ;  /* 0x000000ff0b00720c */ /* 0x000fe40003f05300 */
[----:B0-----:R-:W-:-:S05]  /*9e10*/  I2FP.F32.U32 R3, R12 ;  /* 0x0000000c00037245 */ /* 0x001fca0000201000 */
[----:B------:R-:W-:-:S04]  /*9e20*/  FMUL R3, R3, UR4 ;  /* 0x0000000403037c20 */ /* 0x000fc80008400000 */
[----:B------:R0:W4:Y:S02]  /*9e30*/  F2I.U32.TRUNC.NTZ R20, R3 ;  /* 0x0000000300147305 */ /* 0x000124000020f000 */
[----:B--23--:R-:W-:Y:S05]  /*9e40*/  @!P0 BRA `(.L_x_284) ;  /* 0x0000000000288947 */ /* 0x00cfea0003800000 */
[----:B0-----:R-:W0:Y:S02]  /*9e50*/  LDC R3, c[0x0][0x634] ;  /* 0x00018d00ff037b82 */ /* 0x001e240000000800 */
        /* <DEDUP_REMOVED lines=9> */
.L_x_284:
[----:B------:R-:W2:Y:S01]  /*9ef0*/  LDC.64 R30, c[0x0][0x640] ;  /* 0x00019000ff1e7b82 */ /* 0x000ea20000000a00 */
[-CC-:B------:R-:W-:Y:S01]  /*9f00*/  SHF.R.U64 R23, R8, R0.reuse, R9.reuse ;  /* 0x0000000008177219 */ /* 0x180fe20000001209 */
[----:B----4-:R-:W-:Y:S01]  /*9f10*/  IMAD.MOV R20, RZ, RZ, -R20 ;  /* 0x000000ffff147224 */ /* 0x010fe200078e0a14 */
[----:B------:R-:W-:Y:S01]  /*9f20*/  SHF.R.U32.HI R0, RZ, R0, R9 ;  /* 0x00000000ff007219 */ /* 0x000fe20000011609 */
[----:B------:R-:W-:Y:S01]  /*9f30*/  ULDC UR4, c[0x0][0x154] ;  /* 0x0000550000047ab9 */ /* 0x000fe20000000800 */
[----:B0-----:R-:W-:Y:S01]  /*9f40*/  IADD3 R3, P0, RZ, -R23, RZ ;  /* 0x80000017ff037210 */ /* 0x001fe20007f1e0ff */
[----:B------:R-:W-:Y:S02]  /*9f50*/  IMAD R26, R21, R20, R12 ;  /* 0x00000014151a7224 */ /* 0x000fe400078e020c */
[----:B------:R-:W0:Y:S01]  /*9f60*/  LDC R6, c[0x0][0x618] ;  /* 0x00018600ff067b82 */ /* 0x000e220000000800 */
[----:B------:R-:W-:Y:S02]  /*9f70*/  IMAD.MOV.U32 R7, RZ, RZ, 0x1 ;  /* 0x00000001ff077424 */ /* 0x000fe400078e00ff */
[----:B------:R-:W-:-:S04]  /*9f80*/  IMAD.X R5, RZ, RZ, ~R0, P0 ;  /* 0x000000ffff057224 */ /* 0x000fc800000e0e00 */
[-C--:B-1----:R-:W-:Y:S01]  /*9f90*/  IMAD R0, R5, R14.reuse, RZ ;  /* 0x0000000e05007224 */ /* 0x082fe200078e02ff */
[----:B------:R-:W1:Y:S01]  /*9fa0*/  LDC R8, c[0x0][0x608] ;  /* 0x00018200ff087b82 */ /* 0x000e620000000800 */
[----:B------:R-:W-:-:S04]  /*9fb0*/  IMAD.WIDE.U32 R4, R3, R14, R16 ;  /* 0x0000000e03047225 */ /* 0x000fc800078e0010 */
[----:B------:R-:W-:Y:S01]  /*9fc0*/  IMAD R3, R3, R15, R0 ;  /* 0x0000000f03037224 */ /* 0x000fe200078e0200 */
[----:B------:R-:W-:Y:S02]  /*9fd0*/  I2FP.F32.U32 R0, R24 ;  /* 0x0000001800007245 */ /* 0x000fe40000201000 */
[----:B------:R-:W3:Y:S01]  /*9fe0*/  LDC R28, c[0x0][0x658] ;  /* 0x00019600ff1c7b82 */ /* 0x000ee20000000800 */
[----:B------:R-:W-:Y:S01]  /*9ff0*/  IMAD.IADD R3, R5, 0x1, R3 ;  /* 0x0000000105037824 */ /* 0x000fe200078e0203 */
[----:B--2---:R-:W-:Y:S01]  /*a000*/  ISETP.NE.U32.AND P0, PT, R30, RZ, PT ;  /* 0x000000ff1e00720c */ /* 0x004fe20003f05070 */
[----:B------:R-:W-:Y:S01]  /*a010*/  FMUL R0, R0, UR4 ;  /* 0x0000000400007c20 */ /* 0x000fe20008400000 */
[----:B------:R-:W-:Y:S02]  /*a020*/  IMAD.MOV.U32 R5, RZ, RZ, -0x1 ;  /* 0xffffffffff057424 */ /* 0x000fe400078e00ff */
[----:B------:R-:W-:Y:S01]  /*a030*/  ISETP.NE.AND.EX P0, PT, R31, RZ, PT, P0 ;  /* 0x000000ff1f00720c */ /* 0x000fe20003f05300 */
[----:B------:R2:W4:Y:S01]  /*a040*/  F2I.U32.TRUNC.NTZ R13, R0 ;  /* 0x00000000000d7305 */ /* 0x000522000020f000 */
[----:B------:R-:W2:Y:S01]  /*a050*/  LDC R15, c[0x0][0x148] ;  /* 0x00005200ff0f7b82 */ /* 0x000ea20000000800 */
[----:B0-----:R-:W-:-:S02]  /*a060*/  SHF.R.U64 R12, R4, R6, R3 ;  /* 0x00000006040c7219 */ /* 0x001fc40000001203 */
[----:B------:R-:W-:-:S05]  /*a070*/  SHF.R.U32.HI R3, RZ, R6, R3 ;  /* 0x00000006ff037219 */ /* 0x000fca0000011603 */
[----:B------:R-:W0:Y:S01]  /*a080*/  LDC R20, c[0x0][0x600] ;  /* 0x00018000ff147b82 */ /* 0x000e220000000800 */
[-CC-:B-1----:R-:W-:Y:S02]  /*a090*/  SHF.R.U64 R10, R12, R8.reuse, R3.reuse ;  /* 0x000000080c0a7219 */ /* 0x182fe40000001203 */
[----:B------:R-:W-:-:S05]  /*a0a0*/  SHF.R.U32.HI R3, RZ, R8, R3 ;  /* 0x00000008ff037219 */ /* 0x000fca0000011603 */
[----:B------:R-:W1:Y:S01]  /*a0b0*/  LDC R21, c[0x0][0x648] ;  /* 0x00019200ff157b82 */ /* 0x000e620000000800 */
[-C--:B---3--:R-:W-:Y:S02]  /*a0c0*/  SHF.L.U32 R4, R5, R28.reuse, RZ ;  /* 0x0000001c05047219 */ /* 0x088fe400000006ff */
[-CC-:B------:R-:W-:Y:S02]  /*a0d0*/  SHF.R.U64 R14, R10, R28.reuse, R3.reuse ;  /* 0x0000001c0a0e7219 */ /* 0x180fe40000001203 */
[----:B------:R-:W-:Y:S02]  /*a0e0*/  SHF.R.U32.HI R5, RZ, R28, R3 ;  /* 0x0000001cff057219 */ /* 0x000fe40000011603 */
[----:B------:R-:W-:Y:S01]  /*a0f0*/  LOP3.LUT R153, RZ, R4, RZ, 0x33, !PT ;  /* 0x00000004ff997212 */ /* 0x000fe200078e33ff */
[----:B------:R-:W3:Y:S01]  /*a100*/  LDC R25, c[0x0][0x638] ;  /* 0x00018e00ff197b82 */ /* 0x000ee20000000800 */
[----:B------:R-:W-:Y:S01]  /*a110*/  SHF.L.U32 R28, R7, R28, RZ ;  /* 0x0000001c071c7219 */ /* 0x000fe200000006ff */
[----:B------:R-:W-:-:S06]  /*a120*/  IMAD.MOV.U32 R4, RZ, RZ, R14 ;  /* 0x000000ffff047224 */ /* 0x000fcc00078e000e */
[----:B------:R-:W0:Y:S01]  /*a130*/  LDC R27, c[0x0][0x610] ;  /* 0x00018400ff1b7b82 */ /* 0x000e220000000800 */
[----:B----4-:R-:W-:Y:S05]  /*a140*/  @!P0 BRA `(.L_x_285) ;  /* 0x0000000000288947 */ /* 0x010fea0003800000 */
[----:B------:R-:W4:Y:S02]  /*a150*/  LDC R3, c[0x0][0x64c] ;  /* 0x00019300ff037b82 */ /* 0x000f240000000800 */
[----:B----4-:R-:W-:-:S05]  /*a160*/  IADD3 R3, P0, R14, R3, RZ ;  /* 0x000000030e037210 */ /* 0x010fca0007f1e0ff */
        /* <DEDUP_REMOVED lines=8> */
.L_x_285:
[----:B------:R-:W-:Y:S01]  /*a1f0*/  ISETP.NE.AND P0, PT, R2, 0x1, PT ;  /* 0x000000010200780c */ /* 0x000fe20003f05270 */
[----:B------:R-:W-:Y:S01]  /*a200*/  IMAD.MOV R13, RZ, RZ, -R13 ;  /* 0x000000ffff0d7224 */ /* 0x000fe200078e0a0d */
[----:B-12---:R-:W-:Y:S01]  /*a210*/  SHF.R.U64 R0, R4, R21, R5 ;  /* 0x0000001504007219 */ /* 0x006fe20000001205 */
[----:B0-----:R-:W-:Y:S01]  /*a220*/  VIADD R5, R20, 0xffffffff ;  /* 0xffffffff14057836 */ /* 0x001fe20000000000 */
[----:B------:R-:W-:-:S03]  /*a230*/  LOP3.LUT R153, R10, R153, RZ, 0xc0, !PT ;  /* 0x000000990a997212 */ /* 0x000fc600078ec0ff */
[----:B------:R-:W-:Y:S01]  /*a240*/  IMAD.MOV R3, RZ, RZ, -R0 ;  /* 0x000000ffff037224 */ /* 0x000fe200078e0a00 */
[----:B------:R-:W-:Y:S01]  /*a250*/  LOP3.LUT R5, R12, R5, RZ, 0xc0, !PT ;  /* 0x000000050c057212 */ /* 0x000fe200078ec0ff */
[----:B------:R-:W-:Y:S02]  /*a260*/  IMAD R153, R28, R0, R153 ;  /* 0x000000001c997224 */ /* 0x000fe400078e0299 */
[----:B---3--:R-:W-:Y:S02]  /*a270*/  IMAD R0, R3, R25, R14 ;  /* 0x0000001903007224 */ /* 0x008fe400078e020e */
[----:B------:R-:W-:Y:S02]  /*a280*/  @P0 IMAD R26, R15, R13, R24 ;  /* 0x0000000d0f1a0224 */ /* 0x000fe400078e0218 */
[----:B------:R-:W-:Y:S02]  /*a290*/  IMAD R4, R0, R20, R5 ;  /* 0x0000001400047224 */ /* 0x000fe400078e0205 */
[----:B------:R-:W-:-:S02]  /*a2a0*/  IMAD R153, R153, R27, R26 ;  /* 0x0000001b99997224 */ /* 0x000fc400078e021a */
[----:B------:R-:W-:-:S03]  /*a2b0*/  IMAD.MOV.U32 R3, RZ, RZ, 0x1 ;  /* 0x00000001ff037424 */ /* 0x000fc600078e00ff */
[----:B------:R-:W-:Y:S02]  /*a2c0*/  SEL R152, R4, R153, !P0 ;  /* 0x0000009904987207 */ /* 0x000fe40004000000 */
[----:B------:R-:W-:Y:S02]  /*a2d0*/  PRMT R0, R3, 0x7610, R0 ;  /* 0x0000761003007816 */ /* 0x000fe40000000000 */
[----:B------:R-:W-:-:S07]  /*a2e0*/  SEL R153, R153, R4, !P0 ;  /* 0x0000000499997207 */ /* 0x000fce0004000000 */
.L_x_283:
[----:B------:R-:W-:-:S13]  /*a2f0*/  LOP3.LUT P0, RZ, R0, 0xff, RZ, 0xc0, !PT ;  /* 0x000000ff00ff7812 */ /* 0x000fda000780c0ff */
[----:B------:R-:W-:Y:S05]  /*a300*/  @P0 BRA `(.L_x_286) ;  /* 0xffffff6800f80947 */ /* 0x000fea000383ffff */
[----:B------:R-:W-:Y:S05]  /*a310*/  EXIT ;  /* 0x000000000000794d */ /* 0x000fea0003800000 */
.L_x_3:
[----:B0-----:R-:W-:Y:S01]  /*a320*/  ULDC.64 UR4, c[0x0][0x650] ;  /* 0x0001940000047ab9 */ /* 0x001fe20000000a00 */
        /* <DEDUP_REMOVED lines=25> */
.L_x_288:
[--C-:B------:R-:W-:Y:S01]  /*a4c0*/  SHF.R.U64 R12, R10, R14, R11.reuse ;  /* 0x0000000e0a0c7219 */ /* 0x100fe2000000120b */
[----:B------:R-:W0:Y:S01]  /*a4d0*/  LDC R22, c[0x0][0x618] ;  /* 0x00018600ff167b82 */ /* 0x000e220000000800 */
[----:B------:R-:W-:Y:S01]  /*a4e0*/  I2FP.F32.U32 R6, R4 ;  /* 0x0000000400067245 */ /* 0x000fe20000201000 */
[----:B------:R-:W-:Y:S01]  /*a4f0*/  ULDC UR4, c[0x0][0x150] ;  /* 0x0000540000047ab9 */ /* 0x000fe20000000800 */
[----:B------:R-:W-:Y:S02]  /*a500*/  SHF.R.U32.HI R5, RZ, R14, R11 ;  /* 0x0000000eff057219 */ /* 0x000fe4000001160b */
[----:B------:R-:W-:Y:S01]  /*a510*/  IADD3 R9, P0, RZ, -R12, RZ ;  /* 0x8000000cff097210 */ /* 0x000fe20007f1e0ff */
[----:B------:R-:W-:Y:S01]  /*a520*/  FMUL R11, R6, UR4 ;  /* 0x00000004060b7c20 */ /* 0x000fe20008400000 */
[----:B------:R-:W-:Y:S01]  /*a530*/  ULDC UR4, c[0x0][0x154] ;  /* 0x0000550000047ab9 */ /* 0x000fe20000000800 */
[----:B------:R-:W1:Y:S02]  /*a540*/  LDC.64 R24, c[0x0][0x640] ;  /* 0x00019000ff187b82 */ /* 0x000e640000000a00 */
[----:B------:R-:W-:-:S02]  /*a550*/  IMAD.X R5, RZ, RZ, ~R5, P0 ;  /* 0x000000ffff057224 */ /* 0x000fc400000e0e05 */
[----:B------:R-:W2:Y:S01]  /*a560*/  F2I.U32.TRUNC.NTZ R11, R11 ;  /* 0x0000000b000b7305 */ /* 0x000ea2000020f000 */
[----:B------:R-:W-:-:S03]  /*a570*/  IMAD.WIDE.U32 R6, R9, R20, R16 ;  /* 0x0000001409067225 */ /* 0x000fc600078e0010 */
[----:B------:R-:W3:Y:S01]  /*a580*/  LDC R13, c[0x0][0x144] ;  /* 0x00005100ff0d7b82 */ /* 0x000ee20000000800 */
[----:B------:R-:W-:-:S04]  /*a590*/  IMAD R8, R5, R20, RZ ;  /* 0x0000001405087224 */ /* 0x000fc800078e02ff */
[----:B------:R-:W-:Y:S02]  /*a5a0*/  IMAD R5, R9, R21, R8 ;  /* 0x0000001509057224 */ /* 0x000fe400078e0208 */
[----:B------:R-:W-:Y:S01]  /*a5b0*/  IMAD.MOV.U32 R8, RZ, RZ, -0x1 ;  /* 0xffffffffff087424 */ /* 0x000fe200078e00ff */
[----:B------:R-:W4:Y:S01]  /*a5c0*/  LDC R14, c[0x0][0x608] ;  /* 0x00018200ff0e7b82 */ /* 0x000f220000000800 */
[----:B------:R-:W-:Y:S01]  /*a5d0*/  IMAD.IADD R5, R7, 0x1, R5 ;  /* 0x0000000107057824 */ /* 0x000fe200078e0205 */
[----:B------:R-:W-:-:S04]  /*a5e0*/  I2FP.F32.U32 R7, R3 ;  /* 0x0000000300077245 */ /* 0x000fc80000201000 */
[-C--:B0-----:R-:W-:Y:S01]  /*a5f0*/  SHF.R.U64 R10, R6, R22.reuse, R5 ;  /* 0x00000016060a7219 */ /* 0x081fe20000001205 */
[----:B--2---:R-:W-:Y:S01]  /*a600*/  IMAD.MOV R6, RZ, RZ, -R11 ;  /* 0x000000ffff067224 */ /* 0x004fe200078e0a0b */
[----:B------:R-:W0:Y:S01]  /*a610*/  LDC R9, c[0x0][0x658] ;  /* 0x00019600ff097b82 */ /* 0x000e220000000800 */
[----:B-1----:R-:W-:Y:S01]  /*a620*/  ISETP.NE.U32.AND P0, PT, R24, RZ, PT ;  /* 0x000000ff1800720c */ /* 0x002fe20003f05070 */
[----:B------:R-:W-:Y:S01]  /*a630*/  FMUL R7, R7, UR4 ;  /* 0x0000000407077c20 */ /* 0x000fe20008400000 */
[----:B------:R-:W-:Y:S02]  /*a640*/  SHF.R.U32.HI R5, RZ, R22, R5 ;  /* 0x00000016ff057219 */ /* 0x000fe40000011605 */
[----:B------:R-:W-:-:S03]  /*a650*/  ISETP.NE.AND.EX P0, PT, R25, RZ, PT, P0 ;  /* 0x000000ff1900720c */ /* 0x000fc60003f05300 */
[----:B------:R-:W1:Y:S01]  /*a660*/  LDC R20, c[0x0][0x148] ;  /* 0x00005200ff147b82 */ /* 0x000e620000000800 */
[----:B---3--:R-:W-:Y:S02]  /*a670*/  IMAD R23, R13, R6, R4 ;  /* 0x000000060d177224 */ /* 0x008fe400078e0204 */
[----:B------:R-:W-:-:S05]  /*a680*/  IMAD.MOV.U32 R6, RZ, RZ, 0x1 ;  /* 0x00000001ff067424 */ /* 0x000fca00078e00ff */
[----:B------:R-:W2:Y:S01]  /*a690*/  LDC R21, c[0x0][0x600] ;  /* 0x00018000ff157b82 */ /* 0x000ea20000000800 */
[-CC-:B----4-:R-:W-:Y:S02]  /*a6a0*/  SHF.R.U64 R13, R10, R14.reuse, R5.reuse ;  /* 0x0000000e0a0d7219 */ /* 0x190fe40000001205 */
[----:B------:R-:W-:Y:S02]  /*a6b0*/  SHF.R.U32.HI R4, RZ, R14, R5 ;  /* 0x0000000eff047219 */ /* 0x000fe40000011605 */
[----:B------:R3:W4:Y:S03]  /*a6c0*/  F2I.U32.TRUNC.NTZ R14, R7 ;  /* 0x00000007000e7305 */ /* 0x000726000020f000 */
[----:B------:R-:W1:Y:S01]  /*a6d0*/  LDC R26, c[0x0][0x648] ;  /* 0x00019200ff1a7b82 */ /* 0x000e620000000800 */
[-C--:B0-----:R-:W-:Y:S02]  /*a6e0*/  SHF.R.U64 R15, R13, R9.reuse, R4 ;  /* 0x000000090d0f7219 */ /* 0x081fe40000001204 */
[----:B------:R-:W-:-:S02]  /*a6f0*/  SHF.L.U32 R8, R8, R9, RZ ;  /* 0x0000000908087219 */ /* 0x000fc400000006ff */
[-C--:B------:R-:W-:Y:S01]  /*a700*/  SHF.R.U32.HI R5, RZ, R9.reuse, R4 ;  /* 0x00000009ff057219 */ /* 0x080fe20000011604 */
[----:B------:R-:W-:Y:S01]  /*a710*/  IMAD.MOV.U32 R4, RZ, RZ, R15 ;  /* 0x000000ffff047224 */ /* 0x000fe200078e000f */
[----:B------:R-:W-:Y:S01]  /*a720*/  SHF.L.U32 R22, R6, R9, RZ ;  /* 0x0000000906167219 */ /* 0x000fe200000006ff */
[----:B------:R-:W0:Y:S01]  /*a730*/  LDC R27, c[0x0][0x638] ;  /* 0x00018e00ff1b7b82 */ /* 0x000e220000000800 */
[----:B------:R-:W-:-:S07]  /*a740*/  LOP3.LUT R28, RZ, R8, RZ, 0x33, !PT ;  /* 0x00000008ff1c7212 */ /* 0x000fce00078e33ff */
        /* <DEDUP_REMOVED lines=12> */
.L_x_289:
[----:B------:R-:W-:Y:S01]  /*a810*/  ISETP.NE.AND P0, PT, R2, 0x1, PT ;  /* 0x000000010200780c */ /* 0x000fe20003f05270 */
[----:B--2---:R-:W-:Y:S01]  /*a820*/  VIADD R7, R21, 0xffffffff ;  /* 0xffffffff15077836 */ /* 0x004fe20000000000 */
[----:B-1----:R-:W-:Y:S01]  /*a830*/  SHF.R.U64 R5, R4, R26, R5 ;  /* 0x0000001a04057219 */ /* 0x002fe20000001205 */
[----:B------:R-:W-:Y:S01]  /*a840*/  IMAD.MOV R14, RZ, RZ, -R14 ;  /* 0x000000ffff0e7224 */ /* 0x000fe200078e0a0e */
[----:B------:R-:W-:Y:S01]  /*a850*/  LOP3.LUT R4, R13, R28, RZ, 0xc0, !PT ;  /* 0x0000001c0d047212 */ /* 0x000fe200078ec0ff */
[----:B------:R-:W-:Y:S01]  /*a860*/  IMAD.MOV.U32 R8, RZ, RZ, R12 ;  /* 0x000000ffff087224 */ /* 0x000fe200078e000c */
[----:B------:R-:W-:Y:S01]  /*a870*/  LOP3.LUT R10, R10, R7, RZ, 0xc0, !PT ;  /* 0x000000070a0a7212 */ /* 0x000fe200078ec0ff */
[----:B------:R-:W-:Y:S02]  /*a880*/  IMAD.MOV R6, RZ, RZ, -R5 ;  /* 0x000000ffff067224 */ /* 0x000fe400078e0a05 */
[----:B------:R-:W-:-:S04]  /*a890*/  IMAD R4, R22, R5, R4 ;  /* 0x0000000516047224 */ /* 0x000fc800078e0204 */
[----:B------:R-:W-:Y:S02]  /*a8a0*/  @P0 IMAD R23, R20, R14, R3 ;  /* 0x0000000e14170224 */ /* 0x000fe400078e0203 */
[----:B0-----:R-:W-:Y:S02]  /*a8b0*/  IMAD R3, R6, R27, R15 ;  /* 0x0000001b06037224 */ /* 0x001fe400078e020f */
[----:B------:R-:W-:Y:S02]  /*a8c0*/  IMAD R7, R4, R29, R23 ;  /* 0x0000001d04077224 */ /* 0x000fe400078e0217 */
[----:B------:R-:W-:Y:S02]  /*a8d0*/  IMAD R4, R3, R21, R10 ;  /* 0x0000001503047224 */ /* 0x000fe400078e020a */
[----:B------:R-:W-:-:S03]  /*a8e0*/  IMAD.MOV.U32 R6, RZ, RZ, 0x1 ;  /* 0x00000001ff067424 */ /* 0x000fc600078e00ff */
[----:B------:R-:W-:Y:S02]  /*a8f0*/  SEL R9, R4, R7, !P0 ;  /* 0x0000000704097207 */ /* 0x000fe40004000000 */
[----:B------:R-:W-:-:S07]  /*a900*/  SEL R7, R7, R4, !P0 ;  /* 0x0000000407077207 */ /* 0x000fce0004000000 */
.L_x_287:
[----:B------:R-:W-:-:S08]  /*a910*/  NOP ;  /* 0x0000000000007918 */ /* 0x000fd00000000000 */
[----:B------:R-:W0:-:S00]  /*a920*/  USETMAXREG.DEALLOC.CTAPOOL 0x28 ;  /* 0x00000028000079c8 */ /* 0x000e0000080e0500 */
[----:B0-----:R-:W-:-:S13]  /*a930*/  ISETP.NE.AND P0, PT, R0, RZ, PT ;  /* 0x000000ff0000720c */ /* 0x001fda0003f05270 */
[----:B------:R-:W-:Y:S05]  /*a940*/  @P0 EXIT ;  /* 0x000000000000094d */ /* 0x000fea0003800000 */
[----:B------:R-:W-:Y:S01]  /*a950*/  LOP3.LUT P0, RZ, R6, 0xff, RZ, 0xc0, !PT ;  /* 0x000000ff06ff7812 */ /* 0x000fe2000780c0ff */
[----:B------:R-:W-:Y:S02]  /*a960*/  IMAD.MOV.U32 R3, RZ, RZ, 0x1 ;  /* 0x00000001ff037424 */ /* 0x000fe400078e00ff */
[----:B------:R-:W-:-:S10]  /*a970*/  IMAD.MOV.U32 R0, RZ, RZ, RZ ;  /* 0x000000ffff007224 */ /* 0x000fd400078e00ff */
[----:B------:R-:W-:Y:S05]  /*a980*/  @!P0 BRA `(.L_x_290) ;  /* 0x0000000c00648947 */ /* 0x000fea0003800000 */
[----:B------:R-:W0:Y:S01]  /*a990*/  LDC R0, c[0x0][0x28c] ;  /* 0x0000a300ff007b82 */ /* 0x000e220000000800 */
[----:B------:R-:W-:Y:S01]  /*a9a0*/  ULDC UR5, c[0x0][0x658] ;  /* 0x0001960000057ab9 */ /* 0x000fe20000000800 */
[----:B------:R-:W-:Y:S01]  /*a9b0*/  UMOV UR7, 0xffffffff ;  /* 0xffffffff00077882 */ /* 0x000fe20000000000 */
[----:B------:R-:W-:Y:S01]  /*a9c0*/  ULDC UR6, c[0x0][0xc] ;  /* 0x0000030000067ab9 */ /* 0x000fe20000000800 */
[----:B------:R-:W-:Y:S01]  /*a9d0*/  USHF.L.U32 UR9, UR7, UR5, URZ ;  /* 0x0000000507097299 */ /* 0x000fe2000800063f */
[C---:B------:R-:W-:Y:S01]  /*a9e0*/  LOP3.LUT P2, RZ, R18.reuse, 0x7f, RZ, 0xc0, !PT ;  /* 0x0000007f12ff7812 */ /* 0x040fe2000784c0ff */
[----:B------:R-:W-:Y:S01]  /*a9f0*/  UMOV UR8, 0x1 ;  /* 0x0000000100087882 */ /* 0x000fe20000000000 */
[----:B------:R-:W-:Y:S01]  /*aa00*/  ULDC UR7, c[0x0][0x10] ;  /* 0x0000040000077ab9 */ /* 0x000fe20000000800 */
[----:B------:R-:W-:Y:S01]  /*aa10*/  LOP3.LUT P0, RZ, R18, 0x1f, RZ, 0xc0, !PT ;  /* 0x0000001f12ff7812 */ /* 0x000fe2000780c0ff */
[----:B------:R-:W-:Y:S01]  /*aa20*/  UIMAD.WIDE.U32 UR6, UR6, UR7, URZ ;  /* 0x00000007060672a5 */ /* 0x000fe2000f8e003f */
[----:B------:R-:W-:Y:S01]  /*aa30*/  BSSY B0, `(.L_x_290) ;  /* 0x00000ce000007945 */ /* 0x000fe20003800000 */
[----:B------:R-:W-:Y:S01]  /*aa40*/  USHF.L.U32 UR5, UR8, UR5, URZ ;  /* 0x0000000508057299 */ /* 0x000fe2000800063f */
[----:B------:R-:W-:Y:S01]  /*aa50*/  IMAD.MOV.U32 R11, RZ, RZ, 0x1 ;  /* 0x00000001ff0b7424 */ /* 0x000fe200078e00ff */
[----:B------:R-:W-:Y:S01]  /*aa60*/  LOP3.LUT R18, R19, 0x2, RZ, 0xfc, !PT ;  /* 0x0000000213127812 */ /* 0x000fe200078efcff */
[----:B------:R-:W-:Y:S01]  /*aa70*/  ULDC UR8, c[0x0][0x14] ;  /* 0x0000050000087ab9 */ /* 0x000fe20000000800 */
[----:B------:R-:W-:Y:S01]  /*aa80*/  PLOP3.LUT P0, PT, P0, P2, PT, 0x8a, 0x0 ;  /* 0x000000000000781c */ /* 0x000fe20000705172 */
[----:B------:R-:W-:-:S02]  /*aa90*/  UIMAD.WIDE.U32 UR30, UR6, UR8, URZ ;  /* 0x00000008061e72a5 */ /* 0x000fc4000f8e003f */
[----:B------:R-:W-:Y:S01]  /*aaa0*/  UIMAD UR7, UR7, UR8, URZ ;  /* 0x00000008070772a4 */ /* 0x000fe2000f8e023f */
[----:B------:R-:W-:Y:S01]  /*aab0*/  ULDC UR4, c[0x0][0x600] ;  /* 0x0001800000047ab9 */ /* 0x000fe20000000800 */
[----:B------:R-:W-:Y:S02]  /*aac0*/  ULOP3.LUT UR6, URZ, UR9, URZ, 0x33, !UPT ;  /* 0x000000093f067292 */ /* 0x000fe4000f8e333f */
[----:B------:R-:W-:Y:S01]  /*aad0*/  UIADD3 UR4, UR4, -0x1, URZ ;  /* 0xffffffff04047890 */ /* 0x000fe2000fffe03f */
[----:B0-----:R-:W-:Y:S01]  /*aae0*/  VIADD R0, R0, 0x3f ;  /* 0x0000003f00007836 */ /* 0x001fe20000000000 */
[----:B------:R-:W-:Y:S01]  /*aaf0*/  UIADD3 UR7, UR31, UR7, URZ ;  /* 0x000000071f077290 */ /* 0x000fe2000fffe03f */
[----:B------:R-:W-:-:S03]  /*ab00*/  ULDC.64 UR38, c[0x0][0x198] ;  /* 0x0000660000267ab9 */ /* 0x000fc60000000a00 */
[----:B------:R-:W-:-:S04]  /*ab10*/  SHF.R.S32.HI R3, RZ, 0x1f, R0 ;  /* 0x0000001fff037819 */ /* 0x000fc80000011400 */
[----:B------:R-:W-:Y:S01]  /*ab20*/  LEA.HI R3, R3, R0, RZ, 0x6 ;  /* 0x0000000003037211 */ /* 0x000fe200078f30ff */
[----:B------:R-:W-:-:S03]  /*ab30*/  IMAD.MOV.U32 R0, RZ, RZ, RZ ;  /* 0x000000ffff007224 */ /* 0x000fc600078e00ff */
[----:B------:R-:W-:Y:S01]  /*ab40*/  SHF.R.S32.HI R13, RZ, 0x6, R3 ;  /* 0x00000006ff0d7819 */ /* 0x000fe20000011403 */
[----:B------:R-:W-:-:S04]  /*ab50*/  IMAD.MOV.U32 R3, RZ, RZ, 0x1 ;  /* 0x00000001ff037424 */ /* 0x000fc800078e00ff */
[----:B------:R-:W-:-:S07]  /*ab60*/  VIADD R10, R13, 0x1 ;  /* 0x000000010d0a7836 */ /* 0x000fce0000000000 */
.L_x_302:
[----:B------:R-:W-:-:S03]  /*ab70*/  UMOV UR8, 0xffffffff ;  /* 0xffffffff00087882 */ /* 0x000fc60000000000 */
[----:B------:R-:W-:Y:S05]  /*ab80*/  BRA.DIV UR8, `(.L_x_291) ;  /* 0x0000000e08887947 */ /* 0x000fea000b800000 */
[----:B------:R-:W-:-:S13]  /*ab90*/  ELECT P6, URZ, PT ;  /* 0x00000000003f782f */ /* 0x000fda00038c0000 */
.L_x_311:
[----:B------:R-:W0:Y:S01]  /*aba0*/  LDC R4, c[0x0][0x28c] ;  /* 0x0000a300ff047b82 */ /* 0x000e220000000800 */
[----:B------:R-:W-:Y:S01]  /*abb0*/  BSSY B1, `(.L_x_292) ;  /* 0x0000043000017945 */ /* 0x000fe20003800000 */
[----:B0-----:R-:W-:-:S13]  /*abc0*/  ISETP.LT.OR P6, PT, R4, 0x1, !P6 ;  /* 0x000000010400780c */ /* 0x001fda00077c1670 */
[----:B------:R-:W-:Y:S05]  /*abd0*/  @P6 BRA `(.L_x_293) ;  /* 0x0000000400006947 */ /* 0x000fea0003800000 */
[----:B------:R-:W-:Y:S02]  /*abe0*/  IMAD.SHL.U32 R14, R7, 0x80, RZ ;  /* 0x00000080070e7824 */ /* 0x000fe400078e00ff */
[----:B------:R-:W-:Y:S02]  /*abf0*/  IMAD.SHL.U32 R15, R9, 0x100, RZ ;  /* 0x00000100090f7824 */ /* 0x000fe400078e00ff */
[----:B------:R-:W-:Y:S02]  /*ac00*/  IMAD.MOV.U32 R20, RZ, RZ, RZ ;  /* 0x000000ffff147224 */ /* 0x000fe400078e00ff */
[----:B------:R-:W-:Y:S02]  /*ac10*/  IMAD.MOV.U32 R4, RZ, RZ, R10 ;  /* 0x000000ffff047224 */ /* 0x000fe400078e000a */
[----:B------:R-:W-:Y:S02]  /*ac20*/  IMAD.MOV.U32 R5, RZ, RZ, R3 ;  /* 0x000000ffff057224 */ /* 0x000fe400078e0003 */
[----:B------:R-:W-:-:S07]  /*ac30*/  IMAD.MOV.U32 R6, RZ, RZ, R0 ;  /* 0x000000ffff067224 */ /* 0x000fce00078e0000 */
.L_x_297:
[----:B------:R-:W0:Y:S01]  /*ac40*/  S2R R12, SR_CgaCtaId ;  /* 0x00000000000c7919 */ /* 0x000e220000008800 */
[----:B------:R-:W-:Y:S01]  /*ac50*/  MOV R7, 0x400 ;  /* 0x0000040000077802 */ /* 0x000fe20000000f00 */
[----:B------:R-:W1:Y:S03]  /*ac60*/  @!P2 LDC R9, c[0x0][0x500] ;  /* 0x00014000ff09ab82 */ /* 0x000e660000000800 */
[----:B0-----:R-:W-:Y:S02]  /*ac70*/  LEA R21, R12, R7, 0x18 ;  /* 0x000000070c157211 */ /* 0x001fe400078ec0ff */
[----:B------:R-:W-:-:S03]  /*ac80*/  SHF.L.U32 R7, R5, 0x1f, RZ ;  /* 0x0000001f05077819 */ /* 0x000fc600000006ff */
[----:B------:R-:W-:-:S04]  /*ac90*/  IMAD R12, R6, 0x8, R21 ;  /* 0x00000008060c7824 */ /* 0x000fc800078e0215 */
[----:B------:R-:W0:Y:S02]  /*aca0*/  SYNCS.PHASECHK.TRANS64.TRYWAIT P1, [R12+URZ+0x10], R7 ;  /* 0x000010070c0075a7 */ /* 0x000e24000802017f */
[----:B01----:R-:W-:Y:S05]  /*acb0*/  @!P1 BRA `(.L_x_294) ;  /* 0x0000000c005c9947 */ /* 0x003fea0003800000 */
.L_x_312:
[----:B0-----:R-:W-:Y:S01]  /*acc0*/  PRMT R7, R18, 0x9910, RZ ;  /* 0x0000991012077816 */ /* 0x001fe200000000ff */
[----:B------:R0:W-:Y:S03]  /*acd0*/  @!P2 SYNCS.ARRIVE.TRANS64 RZ, [R12+URZ], R9 ;  /* 0x000000090cffa9a7 */ /* 0x0001e6000800003f */
[----:B------:R-:W-:-:S13]  /*ace0*/  ISETP.NE.AND P1, PT, R7, 0x2, PT ;  /* 0x000000020700780c */ /* 0x000fda0003f25270 */
[----:B0-----:R-:W-:Y:S05]  /*acf0*/  @P1 BRA `(.L_x_295) ;  /* 0x0000000000041947 */ /* 0x001fea0003800000 */
[----:B------:R-:W-:Y:S01]  /*ad00*/  BPT.TRAP 0x1 ;  /* 0x000000040000795c */ /* 0x000fe20000300000 */
.L_x_295:
[----:B------:R-:W-:Y:S05]  /*ad10*/  @P0 BRA `(.L_x_296) ;  /* 0x0000000000040947 */ /* 0x000fea0003800000 */
[----:B------:R-:W-:Y:S01]  /*ad20*/  BPT.TRAP 0x1 ;  /* 0x000000040000795c */ /* 0x000fe20000300000 */
.L_x_296:
[--C-:B------:R-:W-:Y:S01]  /*ad30*/  IMAD R7, R6, 0x8000, R21.reuse ;  /* 0x0000800006077824 */ /* 0x100fe200078e0215 */
[----:B------:R-:W-:Y:S01]  /*ad40*/  R2UR UR34, R20 ;  /* 0x00000000142272ca */ /* 0x000fe200000e0000 */
[----:B------:R-:W-:Y:S01]  /*ad50*/  IMAD R21, R6, 0x10000, R21 ;  /* 0x0001000006157824 */ /* 0x000fe200078e0215 */
[----:B------:R-:W-:Y:S01]  /*ad60*/  R2UR UR33, R12 ;  /* 0x000000000c2172ca */ /* 0x000fe200000e0000 */
[----:B------:R-:W-:Y:S01]  /*ad70*/  VIADD R4, R4, 0xffffffff ;  /* 0xffffffff04047836 */ /* 0x000fe20000000000 */
[----:B------:R-:W-:Y:S01]  /*ad80*/  R2UR UR24, R7 ;  /* 0x00000000071872ca */ /* 0x000fe200000e0000 */
[----:B------:R-:W-:Y:S01]  /*ad90*/  UIADD3 UR14, UP0, UR38, 0xf0, URZ ;  /* 0x000000f0260e7890 */ /* 0x000fe2000ff1e03f */
[----:B------:R-:W-:Y:S01]  /*ada0*/  R2UR UR8, R21 ;  /* 0x00000000150872ca */ /* 0x000fe200000e0000 */
[----:B------:R-:W-:Y:S01]  /*adb0*/  UIADD3 UR40, UP1, UR38, 0x1f0, URZ ;  /* 0x000001f026287890 */ /* 0x000fe2000ff3e03f */
[----:B------:R-:W-:Y:S01]  /*adc0*/  R2UR UR36, R8 ;  /* 0x00000000082472ca */ /* 0x000fe200000e0000 */
[----:B------:R-:W-:Y:S01]  /*add0*/  UIADD3.X UR15, URZ, UR39, URZ, UP0, !UPT ;  /* 0x000000273f0f7290 */ /* 0x000fe200087fe43f */
[----:B------:R-:W-:Y:S01]  /*ade0*/  R2UR UR35, R14 ;  /* 0x000000000e2372ca */ /* 0x000fe200000e0000 */
[----:B------:R-:W-:Y:S01]  /*adf0*/  UIADD3.X UR41, URZ, UR39, URZ, UP1, !UPT ;  /* 0x000000273f297290 */ /* 0x000fe20008ffe43f */
[----:B------:R-:W-:Y:S01]  /*ae00*/  R2UR UR19, R15 ;  /* 0x000000000f1372ca */ /* 0x000fe200000e0000 */
[----:B------:R-:W-:Y:S01]  /*ae10*/  UIADD3 UR26, UR34, 0x20, URZ ;  /* 0x00000020221a7890 */ /* 0x000fe2000fffe03f */
[----:B------:R-:W-:Y:S01]  /*ae20*/  ISETP.GT.AND P3, PT, R4, 0x1, PT ;  /* 0x000000010400780c */ /* 0x000fe20003f64270 */
[----:B------:R-:W-:Y:S01]  /*ae30*/  VIADD R6, R6, 0x1 ;  /* 0x0000000106067836 */ /* 0x000fe20000000000 */
[----:B------:R-:W-:Y:S01]  /*ae40*/  UMOV UR22, 0x0 ;  /* 0x0000000000167882 */ /* 0x000fe20000000000 */
[----:B------:R-:W-:Y:S01]  /*ae50*/  UIADD3 UR32, UR24, 0x100, URZ ;  /* 0x0000010018207890 */ /* 0x000fe2000fffe03f */
[----:B------:R-:W-:Y:S01]  /*ae60*/  VIADD R20, R20, 0x40 ;  /* 0x0000004014147836 */ /* 0x000fe20000000000 */
[----:B------:R-:W-:Y:S01]  /*ae70*/  UIADD3 UR24, UR24, 0x4100, URZ ;  /* 0x0000410018187890 */ /* 0x000fe2000fffe03f */
[----:B------:R-:W-:Y:S01]  /*ae80*/  ISETP.NE.AND P1, PT, R6, 0x2, PT ;  /* 0x000000020600780c */ /* 0x000fe20003f25270 */
[----:B------:R-:W-:-:S02]  /*ae90*/  UIADD3 UR16, UR8, 0x10100, URZ ;  /* 0x0001010008107890 */ /* 0x000fc4000fffe03f */
[----:B------:R-:W-:Y:S01]  /*aea0*/  UIADD3 UR8, UR8, 0x18100, URZ ;  /* 0x0001810008087890 */ /* 0x000fe2000fffe03f */
[----:B------:R-:W-:Y:S01]  /*aeb0*/  SEL R12, RZ, 0x1, P1 ;  /* 0x00000001ff0c7807 */ /* 0x000fe20000800000 */
[----:B------:R-:W-:Y:S01]  /*aec0*/  UMOV UR23, 0x10000000 ;  /* 0x1000000000177882 */ /* 0x000fe20000000000 */
[----:B------:R-:W-:Y:S01]  /*aed0*/  UMOV UR25, UR33 ;  /* 0x0000002100197c82 */ /* 0x000fe20008000000 */
[----:B------:R-:W-:Y:S01]  /*aee0*/  UMOV UR28, UR36 ;  /* 0x00000024001c7c82 */ /* 0x000fe20008000000 */
[----:B------:R-:W-:Y:S01]  /*aef0*/  UMOV UR27, UR35 ;  /* 0x00000023001b7c82 */ /* 0x000fe20008000000 */
[----:B------:R-:W-:Y:S01]  /*af00*/  UMOV UR17, UR33 ;  /* 0x0000002100117c82 */ /* 0x000fe20008000000 */
[----:B------:R-:W-:Y:S01]  /*af10*/  UMOV UR18, UR34 ;  /* 0x0000002200127c82 */ /* 0x000fe20008000000 */
[----:B------:R-:W-:Y:S01]  /*af20*/  UMOV UR20, UR36 ;  /* 0x0000002400147c82 */ /* 0x000fe20008000000 */
[----:B------:R0:W-:Y:S01]  /*af30*/  UTMALDG.3D [UR32], [UR14], desc[UR22] ;  /* 0x000016200e0075b4 */ /* 0x0001e20008011000 */
[----:B------:R-:W-:Y:S01]  /*af40*/  UMOV UR9, UR33 ;  /* 0x0000002100097c82 */ /* 0x000fe20008000000 */
[----:B------:R-:W-:Y:S01]  /*af50*/  UMOV UR11, UR19 ;  /* 0x00000013000b7c82 */ /* 0x000fe20008000000 */
[----:B------:R-:W-:Y:S01]  /*af60*/  UMOV UR12, UR36 ;  /* 0x00000024000c7c82 */ /* 0x000fe20008000000 */
[----:B------:R-:W-:Y:S01]  /*af70*/  UMOV UR10, UR26 ;  /* 0x0000001a000a7c82 */ /* 0x000fe20008000000 */
[----:B------:R-:W-:-:S02]  /*af80*/  LOP3.LUT R5, R5, R12, RZ, 0x3c, !PT ;  /* 0x0000000c05057212 */ /* 0x000fc400078e3cff */
[----:B------:R-:W-:Y:S01]  /*af90*/  SEL R6, R6, RZ, P1 ;  /* 0x000000ff06067207 */ /* 0x000fe20000800000 */
[----:B------:R0:W-:Y:S01]  /*afa0*/  UTMALDG.3D [UR24], [UR14], desc[UR22] ;  /* 0x000016180e0075b4 */ /* 0x0001e20008011000 */
[----:B------:R0:W-:Y:S01]  /*afb0*/  UTMALDG.3D [UR16], [UR40], desc[UR22] ;  /* 0x00001610280075b4 */ /* 0x0001e20008011000 */
[----:B------:R0:W-:Y:S02]  /*afc0*/  UTMALDG.3D [UR8], [UR40], desc[UR22] ;  /* 0x00001608280075b4 */ /* 0x0001e40008011000 */
[----:B0-----:R-:W-:Y:S05]  /*afd0*/  @P3 BRA `(.L_x_297) ;  /* 0xfffffffc00183947 */ /* 0x001fea000383ffff */
.L_x_293:
[----:B------:R-:W-:Y:S05]  /*afe0*/  BSYNC B1 ;  /* 0x0000000000017941 */ /* 0x000fea0003800000 */
.L_x_292:
[----:B------:R-:W-:Y:S01]  /*aff0*/  LOP3.LUT P3, RZ, R11, 0xff, RZ, 0xc0, !PT ;  /* 0x000000ff0bff7812 */ /* 0x000fe2000786c0ff */
[----:B------:R-:W-:Y:S01]  /*b000*/  IMAD.IADD R0, R13, 0x1, R0 ;  /* 0x000000010d007824 */ /* 0x000fe200078e0200 */
[----:B------:R-:W-:Y:S01]  /*b010*/  IADD3 R16, P4, R16, UR30, RZ ;  /* 0x0000001e10107c10 */ /* 0x000fe2000ff9e0ff */
[----:B------:R-:W-:Y:S01]  /*b020*/  ULDC.64 UR8, c[0x0][0x650] ;  /* 0x0001940000087ab9 */ /* 0x000fe20000000a00 */
[----:B------:R-:W-:Y:S01]  /*b030*/  BSSY B1, `(.L_x_298) ;  /* 0x000006b000017945 */ /* 0x000fe20003800000 */
[----:B------:R-:W-:Y:S01]  /*b040*/  IMAD.MOV.U32 R7, RZ, RZ, -0x1 ;  /* 0xffffffffff077424 */ /* 0x000fe200078e00ff */
[----:B------:R-:W-:Y:S01]  /*b050*/  SHF.R.U32.HI R4, RZ, 0x1, R0 ;  /* 0x00000001ff047819 */ /* 0x000fe20000011600 */
[----:B------:R-:W-:Y:S01]  /*b060*/  IMAD.MOV.U32 R9, RZ, RZ, -0x1 ;  /* 0xffffffffff097424 */ /* 0x000fe200078e00ff */
[----:B------:R-:W-:Y:S01]  /*b070*/  ISETP.GT.U32.AND P1, PT, R0, 0x1, PT ;  /* 0x000000010000780c */ /* 0x000fe20003f24070 */
[----:B------:R-:W-:Y:S01]  /*b080*/  IMAD.MOV.U32 R8, RZ, RZ, -0x1 ;  /* 0xffffffffff087424 */ /* 0x000fe200078e00ff */
[----:B------:R-:W-:-:S02]  /*b090*/  LOP3.LUT R4, R4, 0x1, RZ, 0xc0, !PT ;  /* 0x0000000104047812 */ /* 0x000fc400078ec0ff */
[----:B------:R-:W-:Y:S01]  /*b0a0*/  ISETP.LT.U32.AND P1, PT, R13, 0x2, P1 ;  /* 0x000000020d00780c */ /* 0x000fe20000f21070 */
[----:B------:R-:W0:Y:S01]  /*b0b0*/  @P3 S2R R6, SR_CgaCtaId ;  /* 0x0000000000063919 */ /* 0x000e220000008800 */
[----:B------:R-:W-:Y:S02]  /*b0c0*/  @P3 MOV R5, 0x400 ;  /* 0x0000040000053802 */ /* 0x000fe40000000f00 */
[----:B------:R-:W-:Y:S02]  /*b0d0*/  IADD3.X R17, R17, UR7, RZ, P4, !PT ;  /* 0x0000000711117c10 */ /* 0x000fe4000a7fe4ff */
[----:B------:R-:W-:Y:S02]  /*b0e0*/  ISETP.GE.U32.AND P4, PT, R16, UR8, PT ;  /* 0x0000000810007c0c */ /* 0x000fe4000bf86070 */
[----:B------:R-:W-:Y:S02]  /*b0f0*/  LOP3.LUT R0, R0, 0x1, RZ, 0xc0, !PT ;  /* 0x0000000100007812 */ /* 0x000fe400078ec0ff */
[----:B------:R-:W-:-:S02]  /*b100*/  PRMT R11, RZ, 0x7610, R11 ;  /* 0x00007610ff0b7816 */ /* 0x000fc4000000000b */
[----:B0-----:R-:W-:-:S04]  /*b110*/  @P3 LEA R5, R6, R5, 0x18 ;  /* 0x0000000506053211 */ /* 0x001fc800078ec0ff */
[----:B------:R0:W-:Y:S01]  /*b120*/  @P3 SYNCS.ARRIVE.TRANS64.A1T0 RZ, [R5+URZ+0x38], RZ ;  /* 0x000038ff05ff39a7 */ /* 0x0001e2000810003f */
[----:B------:R-:W-:Y:S02]  /*b130*/  ISETP.NE.U32.AND P3, PT, R4, 0x1, PT ;  /* 0x000000010400780c */ /* 0x000fe40003f65070 */
[----:B------:R-:W-:Y:S02]  /*b140*/  SEL R4, RZ, 0x1, !P1 ;  /* 0x00000001ff047807 */ /* 0x000fe40004800000 */
[----:B------:R-:W-:Y:S02]  /*b150*/  ISETP.GE.U32.AND.EX P1, PT, R17, UR9, PT, P4 ;  /* 0x0000000911007c0c */ /* 0x000fe4000bf26140 */
[----:B------:R-:W-:-:S04]  /*b160*/  ISETP.GT.U32.AND P3, PT, R13, 0x1, !P3 ;  /* 0x000000010d00780c */ /* 0x000fc80005f64070 */
[----:B0-----:R-:W-:-:S04]  /*b170*/  SEL R5, RZ, 0x1, !P3 ;  /* 0x00000001ff057807 */ /* 0x001fc80005800000 */
[--C-:B------:R-:W-:Y:S02]  /*b180*/  LOP3.LUT R3, R5, R3, R4.reuse, 0x96, !PT ;  /* 0x0000000305037212 */ /* 0x100fe400078e9604 */
[----:B------:R-:W-:Y:S01]  /*b190*/  PRMT R4, RZ, 0x7610, R4 ;  /* 0x00007610ff047816 */ /* 0x000fe20000000004 */
[----:B------:R-:W-:Y:S06]  /*b1a0*/  @P1 BRA `(.L_x_299) ;  /* 0x00000004004c1947 */ /* 0x000fec0003800000 */
[----:B------:R-:W-:Y:S01]  /*b1b0*/  ULDC.64 UR8, c[0x0][0x628] ;  /* 0x00018a0000087ab9 */ /* 0x000fe20000000a00 */
[----:B------:R-:W0:Y:S01]  /*b1c0*/  S2R R14, SR_CTAID.X ;  /* 0x00000000000e7919 */ /* 0x000e220000002500 */
[----:B------:R-:W-:Y:S01]  /*b1d0*/  ISETP.NE.U32.AND P1, PT, RZ, UR8, PT ;  /* 0x00000008ff007c0c */ /* 0x000fe2000bf25070 */
[----:B------:R-:W-:Y:S01]  /*b1e0*/  ULDC UR11, c[0x0][0x630] ;  /* 0x00018c00000b7ab9 */ /* 0x000fe20000000800 */
[----:B------:R-:W-:Y:S01]  /*b1f0*/  IMAD.MOV.U32 R4, RZ, RZ, R16 ;  /* 0x000000ffff047224 */ /* 0x000fe200078e0010 */
[----:B------:R-:W1:Y:S01]  /*b200*/  S2R R12, SR_CTAID.Y ;  /* 0x00000000000c7919 */ /* 0x000e620000002600 */
[----:B------:R-:W-:Y:S01]  /*b210*/  ISETP.NE.AND.EX P1, PT, RZ, UR9, PT, P1 ;  /* 0x00000009ff007c0c */ /* 0x000fe2000bf25310 */
[----:B------:R-:W-:-:S12]  /*b220*/  IMAD.MOV.U32 R5, RZ, RZ, R17 ;  /* 0x000000ffff057224 */ /* 0x000fd800078e0011 */
[----:B------:R-:W-:Y:S05]  /*b230*/  @!P1 BRA `(.L_x_300) ;  /* 0x0000000000289947 */ /* 0x000fea0003800000 */
[----:B------:R-:W-:Y:S02]  /*b240*/  ULDC UR10, c[0x0][0x634] ;  /* 0x00018d00000a7ab9 */ /* 0x000fe40000000800 */
[----:B------:R-:W-:-:S05]  /*b250*/  IADD3 R9, P1, R16, UR10, RZ ;  /* 0x0000000a10097c10 */ /* 0x000fca000ff3e0ff */
[----:B------:R-:W-:-:S04]  /*b260*/  IMAD.X R15, RZ, RZ, R17, P1 ;  /* 0x000000ffff0f7224 */ /* 0x000fc800008e0611 */
[----:B------:R-:W-:-:S04]  /*b270*/  IMAD.WIDE.U32 R6, R15, UR8, RZ ;  /* 0x000000080f067c25 */ /* 0x000fc8000f8e00ff */
[----:B------:R-:W-:-:S04]  /*b280*/  IMAD.WIDE.U32 R6, P1, R9, UR9, R6 ;  /* 0x0000000909067c25 */ /* 0x000fc8000f820006 */
[----:B------:R-:W-:-:S04]  /*b290*/  IMAD.WIDE.U32 R8, R9, UR8, RZ ;  /* 0x0000000809087c25 */ /* 0x000fc8000f8e00ff */
[----:B------:R-:W-:Y:S01]  /*b2a0*/  IMAD.X R5, RZ, RZ, RZ, P1 ;  /* 0x000000ffff057224 */ /* 0x000fe200008e06ff */
[----:B------:R-:W-:Y:S01]  /*b2b0*/  IADD3 RZ, P1, R9, R6, RZ ;  /* 0x0000000609ff7210 */ /* 0x000fe20007f3e0ff */
[----:B------:R-:W-:-:S04]  /*b2c0*/  IMAD.MOV.U32 R4, RZ, RZ, R7 ;  /* 0x000000ffff047224 */ /* 0x000fc800078e0007 */
[----:B------:R-:W-:-:S08]  /*b2d0*/  IMAD.WIDE.U32.X R4, R15, UR9, R4, P1 ;  /* 0x000000090f047c25 */ /* 0x000fd000088e0404 */
.L_x_300:
[--C-:B------:R-:W-:Y:S01]  /*b2e0*/  SHF.R.U64 R8, R4, UR11, R5.reuse ;  /* 0x0000000b04087c19 */ /* 0x100fe20008001205 */
[----:B------:R-:W-:Y:S01]  /*b2f0*/  ULDC.64 UR8, c[0x0][0x620] ;  /* 0x0001880000087ab9 */ /* 0x000fe20000000a00 */
[----:B------:R-:W-:Y:S01]  /*b300*/  SHF.R.U32.HI R4, RZ, UR11, R5 ;  /* 0x0000000bff047c19 */ /* 0x000fe20008011605 */
[----:B------:R-:W2:Y:S01]  /*b310*/  LDC R25, c[0x0][0x144] ;  /* 0x00005100ff197b82 */ /* 0x000ea20000000800 */
[----:B------:R-:W-:Y:S01]  /*b320*/  IADD3 R7, P1, RZ, -R8, RZ ;  /* 0x80000008ff077210 */ /* 0x000fe20007f3e0ff */
[----:B------:R-:W-:Y:S01]  /*b330*/  ULDC.64 UR12, c[0x0][0x640] ;  /* 0x00019000000c7ab9 */ /* 0x000fe20000000a00 */
[----:B0-----:R-:W-:Y:S01]  /*b340*/  I2FP.F32.U32 R9, R14 ;  /* 0x0000000e00097245 */ /* 0x001fe20000201000 */
[----:B------:R-:W-:Y:S02]  /*b350*/  ULDC UR10, c[0x0][0x608] ;  /* 0x00018200000a7ab9 */ /* 0x000fe40000000800 */
[----:B------:R-:W-:Y:S01]  /*b360*/  IMAD.X R4, RZ, RZ, ~R4, P1 ;  /* 0x000000ffff047224 */ /* 0x000fe200008e0e04 */
[----:B------:R-:W-:Y:S01]  /*b370*/  ISETP.NE.U32.AND P1, PT, RZ, UR12, PT ;  /* 0x0000000cff007c0c */ /* 0x000fe2000bf25070 */
[----:B------:R-:W0:Y:S02]  /*b380*/  LDC R21, c[0x0][0x148] ;  /* 0x00005200ff157b82 */ /* 0x000e240000000800 */
[----:B------:R-:W-:Y:S01]  /*b390*/  IMAD R6, R4, UR8, RZ ;  /* 0x0000000804067c24 */ /* 0x000fe2000f8e02ff */
[----:B------:R-:W-:Y:S01]  /*b3a0*/  ISETP.NE.AND.EX P1, PT, RZ, UR13, PT, P1 ;  /* 0x0000000dff007c0c */ /* 0x000fe2000bf25310 */
[----:B------:R-:W-:Y:S01]  /*b3b0*/  IMAD.WIDE.U32 R4, R7, UR8, R16 ;  /* 0x0000000807047c25 */ /* 0x000fe2000f8e0010 */
[----:B------:R-:W-:-:S03]  /*b3c0*/  ULDC UR8, c[0x0][0x150] ;  /* 0x0000540000087ab9 */ /* 0x000fc60000000800 */
[----:B------:R-:W-:Y:S02]  /*b3d0*/  IMAD R7, R7, UR9, R6 ;  /* 0x0000000907077c24 */ /* 0x000fe4000f8e0206 */
[----:B------:R-:W-:Y:S01]  /*b3e0*/  FMUL R6, R9, UR8 ;  /* 0x0000000809067c20 */ /* 0x000fe20008400000 */
[----:B------:R-:W-:Y:S01]  /*b3f0*/  ULDC UR8, c[0x0][0x618] ;  /* 0x0001860000087ab9 */ /* 0x000fe20000000800 */
[----:B------:R-:W-:Y:S01]  /*b400*/  ULDC UR9, c[0x0][0x154] ;  /* 0x0000550000097ab9 */ /* 0x000fe20000000800 */
[----:B------:R-:W-:-:S03]  /*b410*/  IMAD.IADD R5, R5, 0x1, R7 ;  /* 0x0000000105057824 */ /* 0x000fc600078e0207 */
[----:B------:R-:W3:Y:S02]  /*b420*/  F2I.U32.TRUNC.NTZ R6, R6 ;  /* 0x0000000600067305 */ /* 0x000ee4000020f000 */
[----:B------:R-:W-:Y:S02]  /*b430*/  SHF.R.U64 R9, R4, UR8, R5 ;  /* 0x0000000804097c19 */ /* 0x000fe40008001205 */
[----:B-1----:R-:W-:-:S05]  /*b440*/  I2FP.F32.U32 R4, R12 ;  /* 0x0000000c00047245 */ /* 0x002fca0000201000 */
[----:B------:R-:W-:Y:S01]  /*b450*/  FMUL R22, R4, UR9 ;  /* 0x0000000904167c20 */ /* 0x000fe20008400000 */
[----:B------:R-:W-:Y:S01]  /*b460*/  SHF.R.U32.HI R4, RZ, UR8, R5 ;  /* 0x00000008ff047c19 */ /* 0x000fe20008011605 */
[----:B------:R-:W-:-:S03]  /*b470*/  ULDC UR8, c[0x0][0x658] ;  /* 0x0001960000087ab9 */ /* 0x000fc60000000800 */
[--C-:B------:R-:W-:Y:S01]  /*b480*/  SHF.R.U64 R20, R9, UR10, R4.reuse ;  /* 0x0000000a09147c19 */ /* 0x100fe20008001204 */
[----:B------:R-:W1:Y:S01]  /*b490*/  F2I.U32.TRUNC.NTZ R22, R22 ;  /* 0x0000001600167305 */ /* 0x000e62000020f000 */
[----:B------:R-:W-:Y:S01]  /*b4a0*/  SHF.R.U32.HI R5, RZ, UR10, R4 ;  /* 0x0000000aff057c19 */ /* 0x000fe20008011604 */
[----:B---3--:R-:W-:-:S03]  /*b4b0*/  IMAD.MOV R6, RZ, RZ, -R6 ;  /* 0x000000ffff067224 */ /* 0x008fc600078e0a06 */
[--C-:B------:R-:W-:Y:S01]  /*b4c0*/  SHF.R.U64 R15, R20, UR8, R5.reuse ;  /* 0x00000008140f7c19 */ /* 0x100fe20008001205 */
[----:B--2---:R-:W-:Y:S01]  /*b4d0*/  IMAD R14, R25, R6, R14 ;  /* 0x00000006190e7224 */ /* 0x004fe200078e020e */
[----:B------:R-:W-:-:S03]  /*b4e0*/  SHF.R.U32.HI R23, RZ, UR8, R5 ;  /* 0x00000008ff177c19 */ /* 0x000fc60008011605 */
[----:B------:R-:W-:Y:S02]  /*b4f0*/  IMAD.MOV.U32 R4, RZ, RZ, R15 ;  /* 0x000000ffff047224 */ /* 0x000fe400078e000f */
[----:B------:R-:W-:Y:S01]  /*b500*/  IMAD.MOV.U32 R5, RZ, RZ, R23 ;  /* 0x000000ffff057224 */ /* 0x000fe200078e0017 */
[----:B-1----:R-:W-:Y:S06]  /*b510*/  @!P1 BRA `(.L_x_301) ;  /* 0x0000000000289947 */ /* 0x002fec0003800000 */
[----:B------:R-:W-:Y:S02]  /*b520*/  ULDC UR8, c[0x0][0x64c] ;  /* 0x0001930000087ab9 */ /* 0x000fe40000000800 */
[----:B------:R-:W-:-:S05]  /*b530*/  IADD3 R5, P1, R15, UR8, RZ ;  /* 0x000000080f057c10 */ /* 0x000fca000ff3e0ff */
[----:B------:R-:W-:-:S04]  /*b540*/  IMAD.X R23, RZ, RZ, R23, P1 ;  /* 0x000000ffff177224 */ /* 0x000fc800008e0617 */
[----:B------:R-:W-:-:S04]  /*b550*/  IMAD.WIDE.U32 R6, R23, UR12, RZ ;  /* 0x0000000c17067c25 */ /* 0x000fc8000f8e00ff */
[----:B------:R-:W-:-:S04]  /*b560*/  IMAD.WIDE.U32 R6, P1, R5, UR13, R6 ;  /* 0x0000000d05067c25 */ /* 0x000fc8000f820006 */
[----:B------:R-:W-:-:S04]  /*b570*/  IMAD.WIDE.U32 R4, R5, UR12, RZ ;  /* 0x0000000c05047c25 */ /* 0x000fc8000f8e00ff */
[----:B------:R-:W-:Y:S01]  /*b580*/  IMAD.MOV.U32 R4, RZ, RZ, R7 ;  /* 0x000000ffff047224 */ /* 0x000fe200078e0007 */
[----:B------:R-:W-:Y:S01]  /*b590*/  IADD3 RZ, P3, R5, R6, RZ ;  /* 0x0000000605ff7210 */ /* 0x000fe20007f7e0ff */
[----:B------:R-:W-:-:S04]  /*b5a0*/  IMAD.X R5, RZ, RZ, RZ, P1 ;  /* 0x000000ffff057224 */ /* 0x000fc800008e06ff */
[----:B------:R-:W-:-:S08]  /*b5b0*/  IMAD.WIDE.U32.X R4, R23, UR13, R4, P3 ;  /* 0x0000000d17047c25 */ /* 0x000fd000098e0404 */
.L_x_301:
[----:B------:R-:W-:Y:S01]  /*b5c0*/  ISETP.NE.AND P1, PT, R2, 0x1, PT ;  /* 0x000000010200780c */ /* 0x000fe20003f25270 */
[----:B------:R-:W-:Y:S01]  /*b5d0*/  ULDC UR8, c[0x0][0x648] ;  /* 0x0001920000087ab9 */ /* 0x000fe20000000800 */
[----:B------:R-:W-:Y:S01]  /*b5e0*/  LOP3.LUT R20, R20, UR6, RZ, 0xc0, !PT ;  /* 0x0000000614147c12 */ /* 0x000fe2000f8ec0ff */
[----:B------:R-:W-:Y:S01]  /*b5f0*/  IMAD.MOV R22, RZ, RZ, -R22 ;  /* 0x000000ffff167224 */ /* 0x000fe200078e0a16 */
[----:B------:R-:W-:Y:S01]  /*b600*/  SHF.R.U64 R5, R4, UR8, R5 ;  /* 0x0000000804057c19 */ /* 0x000fe20008001205 */
[----:B------:R-:W-:Y:S01]  /*b610*/  ULDC UR8, c[0x0][0x638] ;  /* 0x00018e0000087ab9 */ /* 0x000fe20000000800 */
[----:B------:R-:W-:Y:S01]  /*b620*/  LOP3.LUT R6, R9, UR4, RZ, 0xc0, !PT ;  /* 0x0000000409067c12 */ /* 0x000fe2000f8ec0ff */
[----:B------:R-:W-:Y:S02]  /*b630*/  ULDC UR9, c[0x0][0x610] ;  /* 0x0001840000097ab9 */ /* 0x000fe40000000800 */
[----:B------:R-:W-:Y:S02]  /*b640*/  IMAD.MOV R4, RZ, RZ, -R5 ;  /* 0x000000ffff047224 */ /* 0x000fe400078e0a05 */
[----:B------:R-:W-:-:S02]  /*b650*/  IMAD R5, R5, UR5, R20 ;  /* 0x0000000505057c24 */ /* 0x000fc4000f8e0214 */
[----:B0-----:R-:W-:Y:S02]  /*b660*/  @P1 IMAD R14, R21, R22, R12 ;  /* 0x00000016150e1224 */ /* 0x001fe400078e020c */
[----:B------:R-:W-:Y:S01]  /*b670*/  IMAD R15, R4, UR8, R15 ;  /* 0x00000008040f7c24 */ /* 0x000fe2000f8e020f */
[----:B------:R-:W-:Y:S01]  /*b680*/  ULDC UR8, c[0x0][0x600] ;  /* 0x0001800000087ab9 */ /* 0x000fe20000000800 */
[----:B------:R-:W-:Y:S02]  /*b690*/  IMAD R14, R5, UR9, R14 ;  /* 0x00000009050e7c24 */ /* 0x000fe4000f8e020e */
[----:B------:R-:W-:Y:S02]  /*b6a0*/  IMAD R15, R15, UR8, R6 ;  /* 0x000000080f0f7c24 */ /* 0x000fe4000f8e0206 */
[----:B------:R-:W-:-:S03]  /*b6b0*/  IMAD.MOV.U32 R4, RZ, RZ, 0x1 ;  /* 0x00000001ff047424 */ /* 0x000fc600078e00ff */
[----:B------:R-:W-:Y:S02]  /*b6c0*/  SEL R9, R15, R14, !P1 ;  /* 0x0000000e0f097207 */ /* 0x000fe40004800000 */
[----:B------:R-:W-:-:S07]  /*b6d0*/  SEL R7, R14, R15, !P1 ;  /* 0x0000000f0e077207 */ /* 0x000fce0004800000 */
.L_x_299:
[----:B------:R-:W-:Y:S05]  /*b6e0*/  BSYNC B1 ;  /* 0x0000000000017941 */ /* 0x000fea0003800000 */
.L_x_298:
[----:B------:R-:W-:-:S13]  /*b6f0*/  LOP3.LUT P1, RZ, R4, 0xff, RZ, 0xc0, !PT ;  /* 0x000000ff04ff7812 */ /* 0x000fda000782c0ff */
[----:B------:R-:W-:Y:S05]  /*b700*/  @P1 BRA `(.L_x_302) ;  /* 0xfffffff400181947 */ /* 0x000fea000383ffff */
[----:B------:R-:W-:Y:S05]  /*b710*/  BSYNC B0 ;  /* 0x0000000000007941 */ /* 0x000fea0003800000 */
.L_x_290:
[----:B------:R-:W-:-:S03]  /*b720*/  UMOV UR8, 0xffffffff ;  /* 0xffffffff00087882 */ /* 0x000fc60000000000 */
[----:B------:R-:W-:Y:S05]  /*b730*/  BRA.DIV UR8, `(.L_x_303) ;  /* 0x0000000208d07947 */ /* 0x000fea000b800000 */
[----:B------:R-:W-:-:S13]  /*b740*/  ELECT P6, URZ, PT ;  /* 0x00000000003f782f */ /* 0x000fda00038c0000 */
.L_x_315:
[----:B------:R-:W-:Y:S04]  /*b750*/  BSSY B0, `(.L_x_304) ;  /* 0x0000019000007945 */ /* 0x000fe80003800000 */
[----:B------:R-:W-:Y:S05]  /*b760*/  @!P6 BRA `(.L_x_305) ;  /* 0x00000000005ce947 */ /* 0x000fea0003800000 */
[----:B------:R-:W-:-:S04]  /*b770*/  LOP3.LUT R19, R19, 0x2, RZ, 0xfc, !PT ;  /* 0x0000000213137812 */ /* 0x000fc800078efcff */
[----:B------:R-:W-:-:S13]  /*b780*/  ISETP.NE.AND P0, PT, R19, 0x3, PT ;  /* 0x000000031300780c */ /* 0x000fda0003f05270 */
[----:B------:R-:W-:Y:S05]  /*b790*/  @!P0 BRA `(.L_x_306) ;  /* 0x0000000000048947 */ /* 0x000fea0003800000 */
[----:B------:R-:W-:Y:S01]  /*b7a0*/  BPT.TRAP 0x1 ;  /* 0x000000040000795c */ /* 0x000fe20000300000 */
.L_x_306:
[----:B------:R-:W0:Y:S01]  /*b7b0*/  S2R R5, SR_CgaCtaId ;  /* 0x0000000000057919 */ /* 0x000e220000008800 */
[----:B------:R-:W-:Y:S02]  /*b7c0*/  MOV R2, 0x400 ;  /* 0x0000040000027802 */ /* 0x000fe40000000f00 */
[----:B------:R-:W-:Y:S02]  /*b7d0*/  SHF.L.U32 R4, R3, 0x1f, RZ ;  /* 0x0000001f03047819 */ /* 0x000fe400000006ff */
[----:B0-----:R-:W-:-:S05]  /*b7e0*/  LEA R5, R5, R2, 0x18 ;  /* 0x0000000205057211 */ /* 0x001fca00078ec0ff */
[----:B------:R-:W-:-:S04]  /*b7f0*/  VIADD R5, R5, 0x10 ;  /* 0x0000001005057836 */ /* 0x000fc80000000000 */
[C---:B------:R-:W-:Y:S02]  /*b800*/  IMAD R7, R0.reuse, 0x8, R5 ;  /* 0x0000000800077824 */ /* 0x040fe400078e0205 */
[----:B------:R-:W-:Y:S02]  /*b810*/  VIADD R0, R0, 0x1 ;  /* 0x0000000100007836 */ /* 0x000fe40000000000 */
[----:B------:R-:W0:Y:S03]  /*b820*/  SYNCS.PHASECHK.TRANS64.TRYWAIT P0, [R7+URZ], R4 ;  /* 0x00000004070075a7 */ /* 0x000e26000800017f */
[----:B------:R-:W-:-:S04]  /*b830*/  ISETP.NE.AND P1, PT, R0, 0x2, PT ;  /* 0x000000020000780c */ /* 0x000fc80003f25270 */
[----:B------:R-:W-:Y:S02]  /*b840*/  SEL R2, RZ, 0x1, P1 ;  /* 0x00000001ff027807 */ /* 0x000fe40000800000 */
[----:B------:R-:W-:Y:S02]  /*b850*/  SEL R0, R0, RZ, P1 ;  /* 0x000000ff00007207 */ /* 0x000fe40000800000 */
[----:B------:R-:W-:Y:S01]  /*b860*/  LOP3.LUT R2, R3, R2, RZ, 0x3c, !PT ;  /* 0x0000000203027212 */ /* 0x000fe200078e3cff */
[----:B0-----:R-:W-:Y:S06]  /*b870*/  @!P0 BRA `(.L_x_307) ;  /* 0x0000000000a08947 */ /* 0x001fec0003800000 */
.L_x_316:
[----:B------:R-:W-:Y:S01]  /*b880*/  IMAD R5, R0, 0x8, R5 ;  /* 0x0000000800057824 */ /* 0x000fe200078e0205 */
[----:B------:R-:W-:-:S07]  /*b890*/  SHF.L.U32 R0, R2, 0x1f, RZ ;  /* 0x0000001f02007819 */ /* 0x000fce00000006ff */
.L_x_308:
[----:B-1----:R1:W2:Y:S02]  /*b8a0*/  SYNCS.PHASECHK.TRANS64.TRYWAIT P0, [R5+URZ], R0 ;  /* 0x00000000050075a7 */ /* 0x0022a4000800017f */
[----:B--2---:R-:W-:Y:S05]  /*b8b0*/  @!P0 NANOSLEEP.SYNCS 0x989680 ;  /* 0x009896800000895d */ /* 0x004fea0003900000 */
[----:B------:R-:W2:Y:S02]  /*b8c0*/  @!P0 SYNCS.PHASECHK.TRANS64 P0, [R5+URZ], R0 ;  /* 0x00000000050085a7 */ /* 0x000ea4000800007f */
[----:B--2---:R-:W-:Y:S05]  /*b8d0*/  @!P0 BRA `(.L_x_308) ;  /* 0xfffffffc00f08947 */ /* 0x004fea000383ffff */
.L_x_305:
[----:B------:R-:W-:Y:S05]  /*b8e0*/  BSYNC B0 ;  /* 0x0000000000007941 */ /* 0x000fea0003800000 */
.L_x_304:
[----:B------:R-:W-:Y:S05]  /*b8f0*/  EXIT ;  /* 0x000000000000794d */ /* 0x000fea0003800000 */
.L_x_17:
[----:B---3--:R3:W4:Y:S02]  /*b900*/  SYNCS.PHASECHK.TRANS64.TRYWAIT P1, [R3+URZ], R0 ;  /* 0x00000000030075a7 */ /* 0x008724000802017f */
[----:B----4-:R-:W-:Y:S05]  /*b910*/  @!P1 NANOSLEEP.SYNCS 0x989680 ;  /* 0x009896800000995d */ /* 0x010fea0003900000 */
[----:B------:R-:W4:Y:S02]  /*b920*/  @!P1 SYNCS.PHASECHK.TRANS64 P1, [R3+URZ], R0 ;  /* 0x00000000030095a7 */ /* 0x000f24000802007f */
[----:B----4-:R-:W-:Y:S05]  /*b930*/  @!P1 BRA `(.L_x_17) ;  /* 0xfffffffc00f09947 */ /* 0x010fea000383ffff */
[----:B------:R-:W-:Y:S05]  /*b940*/  BRA `(.L_x_16) ;  /* 0xffffff5800207947 */ /* 0x000fea000383ffff */
.L_x_22:
[----:B-1----:R-:W-:-:S04]  /*b950*/  IMAD.U32 R4, RZ, RZ, UR9 ;  /* 0x00000009ff047e24 */ /* 0x002fc8000f8e00ff */
[----:B------:R1:W2:Y:S03]  /*b960*/  SYNCS.PHASECHK.TRANS64.TRYWAIT P1, [R4+URZ], R3 ;  /* 0x00000003040075a7 */ /* 0x0002a6000802017f */
[----:B--2---:R-:W-:Y:S05]  /*b970*/  @!P1 NANOSLEEP.SYNCS 0x989680 ;  /* 0x009896800000995d */ /* 0x004fea0003900000 */
[----:B------:R-:W2:Y:S02]  /*b980*/  @!P1 SYNCS.PHASECHK.TRANS64 P1, [R4+URZ], R3 ;  /* 0x00000003040095a7 */ /* 0x000ea4000802007f */
[----:B--2---:R-:W-:Y:S05]  /*b990*/  @!P1 BRA `(.L_x_22) ;  /* 0xfffffffc00ec9947 */ /* 0x004fea000383ffff */
[----:B------:R-:W-:Y:S05]  /*b9a0*/  BRA `(.L_x_21) ;  /* 0xffffff5c008c7947 */ /* 0x000fea000383ffff */
.L_x_291:
[----:B------:R-:W-:Y:S01]  /*b9b0*/  BSSY B1, `(.L_x_309) ;  /* 0x0000006000017945 */ /* 0x000fe20003800000 */
[----:B------:R-:W-:-:S07]  /*b9c0*/  IMAD.MOV.U32 R15, RZ, RZ, -0x1 ;  /* 0xffffffffff0f7424 */ /* 0x000fce00078e00ff */
[----:B------:R-:W-:Y:S05]  /*b9d0*/  WARPSYNC.COLLECTIVE R15, `(.L_x_310) ;  /* 0x000000000f0c7348 */ /* 0x000fea0003c00000 */
[----:B------:R-:W-:Y:S02]  /*b9e0*/  ELECT P6, UR62, PT ;  /* 0x00000000003e782f */ /* 0x000fe400038c0000 */
[----:B------:R-:W-:Y:S01]  /*b9f0*/  MOV R14, UR62 ;  /* 0x0000003e000e7c02 */ /* 0x000fe20008000f00 */
[----:B------:R-:W-:Y:S10]  /*ba00*/  ENDCOLLECTIVE ;  /* 0x000000000000791b */ /* 0x000ff40003800000 */
.L_x_310:
[----:B------:R-:W-:Y:S05]  /*ba10*/  BSYNC B1 ;  /* 0x0000000000017941 */ /* 0x000fea0003800000 */
.L_x_309:
[----:B------:R-:W-:Y:S05]  /*ba20*/  BRA `(.L_x_311) ;  /* 0xfffffff0005c7947 */ /* 0x000fea000383ffff */
.L_x_294:
[----:B0-----:R0:W1:Y:S02]  /*ba30*/  SYNCS.PHASECHK.TRANS64.TRYWAIT P1, [R12+URZ+0x10], R7 ;  /* 0x000010070c0075a7 */ /* 0x001064000802017f */
[----:B-1----:R-:W-:Y:S05]  /*ba40*/  @!P1 NANOSLEEP.SYNCS 0x989680 ;  /* 0x009896800000995d */ /* 0x002fea0003900000 */
[----:B------:R-:W1:Y:S02]  /*ba50*/  @!P1 SYNCS.PHASECHK.TRANS64 P1, [R12+URZ+0x10], R7 ;  /* 0x000010070c0095a7 */ /* 0x000e64000802007f */
[----:B-1----:R-:W-:Y:S05]  /*ba60*/  @!P1 BRA `(.L_x_294) ;  /* 0xfffffffc00f09947 */ /* 0x002fea000383ffff */
[----:B------:R-:W-:Y:S05]  /*ba70*/  BRA `(.L_x_312) ;  /* 0xfffffff000907947 */ /* 0x000fea000383ffff */
.L_x_303:
[----:B------:R-:W-:Y:S01]  /*ba80*/  BSSY B0, `(.L_x_313) ;  /* 0x0000006000007945 */ /* 0x000fe20003800000 */
[----:B------:R-:W-:-:S07]  /*ba90*/  IMAD.MOV.U32 R15, RZ, RZ, -0x1 ;  /* 0xffffffffff0f7424 */ /* 0x000fce00078e00ff */
[----:B------:R-:W-:Y:S05]  /*baa0*/  WARPSYNC.COLLECTIVE R15, `(.L_x_314) ;  /* 0x000000000f0c7348 */ /* 0x000fea0003c00000 */
[----:B------:R-:W-:Y:S02]  /*bab0*/  ELECT P6, UR62, PT ;  /* 0x00000000003e782f */ /* 0x000fe400038c0000 */
[----:B------:R-:W-:Y:S01]  /*bac0*/  MOV R14, UR62 ;  /* 0x0000003e000e7c02 */ /* 0x000fe20008000f00 */
[----:B------:R-:W-:Y:S10]  /*bad0*/  ENDCOLLECTIVE ;  /* 0x000000000000791b */ /* 0x000ff40003800000 */
.L_x_314:
[----:B------:R-:W-:Y:S05]  /*bae0*/  BSYNC B0 ;  /* 0x0000000000007941 */ /* 0x000fea0003800000 */
.L_x_313:
[----:B------:R-:W-:Y:S05]  /*baf0*/  BRA `(.L_x_315) ;  /* 0xfffffffc00147947 */ /* 0x000fea000383ffff */
.L_x_307:
[----:B0-----:R0:W1:Y:S02]  /*bb00*/  SYNCS.PHASECHK.TRANS64.TRYWAIT P0, [R7+URZ], R4 ;  /* 0x00000004070075a7 */ /* 0x001064000800017f */
[----:B-1----:R-:W-:Y:S05]  /*bb10*/  @!P0 NANOSLEEP.SYNCS 0x989680 ;  /* 0x009896800000895d */ /* 0x002fea0003900000 */
[----:B------:R-:W1:Y:S02]  /*bb20*/  @!P0 SYNCS.PHASECHK.TRANS64 P0, [R7+URZ], R4 ;  /* 0x00000004070085a7 */ /* 0x000e64000800007f */
[----:B-1----:R-:W-:Y:S05]  /*bb30*/  @!P0 BRA `(.L_x_307) ;  /* 0xfffffffc00f08947 */ /* 0x002fea000383ffff */
[----:B------:R-:W-:Y:S05]  /*bb40*/  BRA `(.L_x_316) ;  /* 0xfffffffc004c7947 */ /* 0x000fea000383ffff */
.L_x_317:
[----:B------:R-:W-:-:S00]  /*bb50*/  BRA `(.L_x_317) ;  /* 0xfffffffc00fc7947 */ /* 0x000fc0000383ffff */
[----:B------:R-:W-:-:S00]  /*bb60*/  NOP ;  /* 0x0000000000007918 */ /* 0x000fc00000000000 */
        /* <DEDUP_REMOVED lines=9> */
.L_x_318:


//--------------------- .nv.global.init           --------------------------
	.section	.nv.global.init,"aw",@progbits
.nv.global.init:
	.type		$str$22,@object
	.size		$str$22,($str$23 - $str$22)
$str$22:
        /*0000*/ 	.byte	0x6b, 0x5f, 0x74, 0x69, 0x6c, 0x65, 0x5f, 0x63, 0x6f, 0x75, 0x6e, 0x74, 0x20, 0x3e, 0x3d, 0x20
        /*0010*/ 	.byte	0x31, 0x00
	.type		$str$23,@object
	.size		$str$23,(__unnamed_1 - $str$23)
$str$23:
        /*0012*/ 	.byte	0x2f, 0x74, 0x6d, 0x70, 0x2f, 0x63, 0x75, 0x74, 0x6c, 0x61, 0x73, 0x73, 0x5f, 0x73, 0x77, 0x65
        /*0022*/ 	.byte	0x65, 0x70, 0x5f, 0x73, 0x72, 0x63, 0x2f, 0x69, 0x6e, 0x63, 0x6c, 0x75, 0x64, 0x65, 0x2f, 0x63
        /*0032*/ 	.byte	0x75, 0x74, 0x6c, 0x61, 0x73, 0x73, 0x2f, 0x67, 0x65, 0x6d, 0x6d, 0x2f, 0x63, 0x6f, 0x6c, 0x6c
        /*0042*/ 	.byte	0x65, 0x63, 0x74, 0x69, 0x76, 0x65, 0x2f, 0x73, 0x6d, 0x39, 0x30, 0x5f, 0x6d, 0x6d, 0x61, 0x5f
        /*0052*/ 	.byte	0x74, 0x6d, 0x61, 0x5f, 0x67, 0x6d, 0x6d, 0x61, 0x5f, 0x73, 0x73, 0x5f, 0x77, 0x61, 0x72, 0x70
        /*0062*/ 	.byte	0x73, 0x70, 0x65, 0x63, 0x69, 0x61, 0x6c, 0x69, 0x7a, 0x65, 0x64, 0x2e, 0x68, 0x70, 0x70, 0x00
	.type		__unnamed_1,@object
	.size		__unnamed_1,(.L_0 - __unnamed_1)
__unnamed_1:
        /*0072*/ 	.byte	0x76, 0x6f, 0x69, 0x64, 0x20, 0x63, 0x75, 0x74, 0x6c, 0x61, 0x73, 0x73, 0x3a, 0x3a, 0x67, 0x65
        /* <DEDUP_REMOVED lines=177> */
.L_0:


//--------------------- .nv.shared._ZN7cutlass13device_kernelINS_4gemm6kernel13GemmUniversalIN4cute5tupleIJiiiiEEENS1_10collective13CollectiveMmaINS1_34MainloopSm90TmaGmmaWarpSpecializedILi2ENS5_IJNS4_1CILi1EEESB_SB_EEENS1_35KernelTmaWarpSpecializedCooperativeEEENS5_IJNSA_ILi128EEENSA_ILi256EEENSA_ILi64EEEEEENS_10tfloat32_tENS5_IJlSB_lEEESJ_SK_NS4_8TiledMMAINS4_8MMA_AtomIJNS4_4SM904GMMA30MMA_64x256x8_F32TF32TF32_SS_TNILNSO_7ScaleInE1ELSQ_1EEEEEENS4_6LayoutINS5_IJNSA_ILi2EEESB_SB_EEENS5_IJSB_NSA_ILi0EEESW_EEEEENS5_IJNS4_10UnderscoreESZ_SZ_EEEEENS4_13SM90_TMA_LOADENS4_14ComposedLayoutINS4_7SwizzleILi3ELi4ELi3EEENS4_18smem_ptr_flag_bitsILi32EEENST_INS5_IJNSA_ILi8EEENSA_ILi32EEEEEENS5_IJS19_SB_EEEEEEEvNS4_8identityES12_S1D_vS1E_EENS_8epilogue10collective6detail29Sm90TmaWarpSpecializedAdapterINS1H_15DefaultEpilogueISJ_SK_SK_NS1G_6thread17LinearCombinationISJ_Li1EffLNS1L_9ScaleType4KindE0ELNS_15FloatRoundStyleE2ESJ_EENS1_15EpilogueDefaultEEEEEvvEEEEvNT_6ParamsE --------------------------
	.section	.nv.shared._ZN7cutlass13device_kernelINS_4gemm6kernel13GemmUniversalIN4cute5tupleIJiiiiEEENS1_10collective13CollectiveMmaINS1_34MainloopSm90TmaGmmaWarpSpecializedILi2ENS5_IJNS4_1CILi1EEESB_SB_EEENS1_35KernelTmaWarpSpecializedCooperativeEEENS5_IJNSA_ILi128EEENSA_ILi256EEENSA_ILi64EEEEEENS_10tfloat32_tENS5_IJlSB_lEEESJ_SK_NS4_8TiledMMAINS4_8MMA_AtomIJNS4_4SM904GMMA30MMA_64x256x8_F32TF32TF32_SS_TNILNSO_7ScaleInE1ELSQ_1EEEEEENS4_6LayoutINS5_IJNSA_ILi2EEESB_SB_EEENS5_IJSB_NSA_ILi0EEESW_EEEEENS5_IJNS4_10UnderscoreESZ_SZ_EEEEENS4_13SM90_TMA_LOADENS4_14ComposedLayoutINS4_7SwizzleILi3ELi4ELi3EEENS4_18smem_ptr_flag_bitsILi32EEENST_INS5_IJNSA_ILi8EEENSA_ILi32EEEEEENS5_IJS19_SB_EEEEEEEvNS4_8identityES12_S1D_vS1E_EENS_8epilogue10collective6detail29Sm90TmaWarpSpecializedAdapterINS1H_15DefaultEpilogueISJ_SK_SK_NS1G_6thread17LinearCombinationISJ_Li1EffLNS1L_9ScaleType4KindE0ELNS_15FloatRoundStyleE2ESJ_EENS1_15EpilogueDefaultEEEEEvvEEEEvNT_6ParamsE,"aw",@nobits
	.sectionflags	@""
	.align	16
	.zero		1024


//--------------------- .nv.shared.reserved.0     --------------------------
	.section	.nv.shared.reserved.0,"aw",@nobits
	.weak		__nv_reservedSMEM_offset_0_alias
	.size		__nv_reservedSMEM_offset_0_alias, 0, 0
	.other		__nv_reservedSMEM_offset_0_alias,@"STO_CUDA_RESERVED_SHARED STV_DEFAULT"
__nv_reservedSMEM_offset_0_alias:
	.zero		0


//--------------------- .nv.global                --------------------------
	.section	.nv.global,"aw",@nobits
.nv.global:
	.type		_ZN40_INTERNAL_d21c47a3_4_k_cu_b7744fea_185204cute1_E,@object
	.size		_ZN40_INTERNAL_d21c47a3_4_k_cu_b7744fea_185204cute1_E,(_ZN40_INTERNAL_d21c47a3_4_k_cu_b7744fea_185204cuda3std3__45__cpo6cbeginE - _ZN40_INTERNAL_d21c47a3_4_k_cu_b7744fea_185204cute1_E)
_ZN40_INTERNAL_d21c47a3_4_k_cu_b7744fea_185204cute1_E:
	.zero		1
	.type		_ZN40_INTERNAL_d21c47a3_4_k_cu_b7744fea_185204cuda3std3__45__cpo6cbeginE,@object
	.size		_ZN40_INTERNAL_d21c47a3_4_k_cu_b7744fea_185204cuda3std3__45__cpo6cbeginE,(_ZN40_INTERNAL_d21c47a3_4_k_cu_b7744fea_185204cuda3std3__48in_placeE - _ZN40_INTERNAL_d21c47a3_4_k_cu_b7744fea_185204cuda3std3__45__cpo6cbeginE)
_ZN40_INTERNAL_d21c47a3_4_k_cu_b7744fea_185204cuda3std3__45__cpo6cbeginE:
	.zero		1
	.type		_ZN40_INTERNAL_d21c47a3_4_k_cu_b7744fea_185204cuda3std3__48in_placeE,@object
	.size		_ZN40_INTERNAL_d21c47a3_4_k_cu_b7744fea_185204cuda3std3__48in_placeE,(_ZN40_INTERNAL_d21c47a3_4_k_cu_b7744fea_185204cuda3std6ranges3__45__cpo9iter_moveE - _ZN40_INTERNAL_d21c47a3_4_k_cu_b7744fea_185204cuda3std3__48in_placeE)
_ZN40_INTERNAL_d21c47a3_4_k_cu_b7744fea_185204cuda3std3__48in_placeE:
	.zero		1
	.type		_ZN40_INTERNAL_d21c47a3_4_k_cu_b7744fea_185204cuda3std6ranges3__45__cpo9iter_moveE,@object
	.size		_ZN40_INTERNAL_d21c47a3_4_k_cu_b7744fea_185204cuda3std6ranges3__45__cpo9iter_moveE,(_ZN40_INTERNAL_d21c47a3_4_k_cu_b7744fea_185204cuda3std3__45__cpo5beginE - _ZN40_INTERNAL_d21c47a3_4_k_cu_b7744fea_185204cuda3std6ranges3__45__cpo9iter_moveE)
_ZN40_INTERNAL_d21c47a3_4_k_cu_b7744fea_185204cuda3std6ranges3__45__cpo9iter_moveE:
	.zero		1
	.type		_ZN40_INTERNAL_d21c47a3_4_k_cu_b7744fea_185204cuda3std3__45__cpo5beginE,@object
	.size		_ZN40_INTERNAL_d21c47a3_4_k_cu_b7744fea_185204cuda3std3__45__cpo5beginE,(_ZN40_INTERNAL_d21c47a3_4_k_cu_b7744fea_185204cuda3std3__442_GLOBAL__N__d21c47a3_4_k_cu_b7744fea_185206ignoreE - _ZN40_INTERNAL_d21c47a3_4_k_cu_b7744fea_185204cuda3std3__45__cpo5beginE)
_ZN40_INTERNAL_d21c47a3_4_k_cu_b7744fea_185204cuda3std3__45__cpo5beginE:
	.zero		1
	.type		_ZN40_INTERNAL_d21c47a3_4_k_cu_b7744fea_185204cuda3std3__442_GLOBAL__N__d21c47a3_4_k_cu_b7744fea_185206ignoreE,@object
	.size		_ZN40_INTERNAL_d21c47a3_4_k_cu_b7744fea_185204cuda3std3__442_GLOBAL__N__d21c47a3_4_k_cu_b7744fea_185206ignoreE,(_ZN40_INTERNAL_d21c47a3_4_k_cu_b7744fea_185204cute7productE - _ZN40_INTERNAL_d21c47a3_4_k_cu_b7744fea_185204cuda3std3__442_GLOBAL__N__d21c47a3_4_k_cu_b7744fea_185206ignoreE)
_ZN40_INTERNAL_d21c47a3_4_k_cu_b7744fea_185204cuda3std3__442_GLOBAL__N__d21c47a3_4_k_cu_b7744fea_185206ignoreE:
	.zero		1
	.type		_ZN40_INTERNAL_d21c47a3_4_k_cu_b7744fea_185204cute7productE,@object
	.size		_ZN40_INTERNAL_d21c47a3_4_k_cu_b7744fea_185204cute7productE,(_ZN40_INTERNAL_d21c47a3_4_k_cu_b7744fea_185204cuda3std3__45__cpo3endE - _ZN40_INTERNAL_d21c47a3_4_k_cu_b7744fea_185204cute7productE)
_ZN40_INTERNAL_d21c47a3_4_k_cu_b7744fea_185204cute7productE:
	.zero		1
	.type		_ZN40_INTERNAL_d21c47a3_4_k_cu_b7744fea_185204cuda3std3__45__cpo3endE,@object
	.size		_ZN40_INTERNAL_d21c47a3_4_k_cu_b7744fea_185204cuda3std3__45__cpo3endE,(_ZN40_INTERNAL_d21c47a3_4_k_cu_b7744fea_185204cuda3std3__419piecewise_constructE - _ZN40_INTERNAL_d21c47a3_4_k_cu_b7744fea_185204cuda3std3__45__cpo3endE)
_ZN40_INTERNAL_d21c47a3_4_k_cu_b7744fea_185204cuda3std3__45__cpo3endE:
	.zero		1
	.type		_ZN40_INTERNAL_d21c47a3_4_k_cu_b7744fea_185204cuda3std3__419piecewise_constructE,@object
	.size		_ZN40_INTERNAL_d21c47a3_4_k_cu_b7744fea_185204cuda3std3__419piecewise_constructE,(_ZN40_INTERNAL_d21c47a3_4_k_cu_b7744fea_185204cuda3std3__45__cpo4cendE - _ZN40_INTERNAL_d21c47a3_4_k_cu_b7744fea_185204cuda3std3__419piecewise_constructE)
_ZN40_INTERNAL_d21c47a3_4_k_cu_b7744fea_185204cuda3std3__419piecewise_constructE:
	.zero		1
	.type		_ZN40_INTERNAL_d21c47a3_4_k_cu_b7744fea_185204cuda3std3__45__cpo4cendE,@object
	.size		_ZN40_INTERNAL_d21c47a3_4_k_cu_b7744fea_185204cuda3std3__45__cpo4cendE,(_ZN40_INTERNAL_d21c47a3_4_k_cu_b7744fea_185204cuda3std6ranges3__45__cpo4swapE - _ZN40_INTERNAL_d21c47a3_4_k_cu_b7744fea_185204cuda3std3__45__cpo4cendE)
_ZN40_INTERNAL_d21c47a3_4_k_cu_b7744fea_185204cuda3std3__45__cpo4cendE:
	.zero		1
	.type		_ZN40_INTERNAL_d21c47a3_4_k_cu_b7744fea_185204cuda3std6ranges3__45__cpo4swapE,@object
	.size		_ZN40_INTERNAL_d21c47a3_4_k_cu_b7744fea_185204cuda3std6ranges3__45__cpo4swapE,(.L_8 - _ZN40_INTERNAL_d21c47a3_4_k_cu_b7744fea_185204cuda3std6ranges3__45__cpo4swapE)
_ZN40_INTERNAL_d21c47a3_4_k_cu_b7744fea_185204cuda3std6ranges3__45__cpo4swapE:
	.zero		1
.L_8:


//--------------------- .nv.constant0._ZN7cutlass13device_kernelINS_4gemm6kernel13GemmUniversalIN4cute5tupleIJiiiiEEENS1_10collective13CollectiveMmaINS1_34MainloopSm90TmaGmmaWarpSpecializedILi2ENS5_IJNS4_1CILi1EEESB_SB_EEENS1_35KernelTmaWarpSpecializedCooperativeEEENS5_IJNSA_ILi128EEENSA_ILi256EEENSA_ILi64EEEEEENS_10tfloat32_tENS5_IJlSB_lEEESJ_SK_NS4_8TiledMMAINS4_8MMA_AtomIJNS4_4SM904GMMA30MMA_64x256x8_F32TF32TF32_SS_TNILNSO_7ScaleInE1ELSQ_1EEEEEENS4_6LayoutINS5_IJNSA_ILi2EEESB_SB_EEENS5_IJSB_NSA_ILi0EEESW_EEEEENS5_IJNS4_10UnderscoreESZ_SZ_EEEEENS4_13SM90_TMA_LOADENS4_14ComposedLayoutINS4_7SwizzleILi3ELi4ELi3EEENS4_18smem_ptr_flag_bitsILi32EEENST_INS5_IJNSA_ILi8EEENSA_ILi32EEEEEENS5_IJS19_SB_EEEEEEEvNS4_8identityES12_S1D_vS1E_EENS_8epilogue10collective6detail29Sm90TmaWarpSpecializedAdapterINS1H_15DefaultEpilogueISJ_SK_SK_NS1G_6thread17LinearCombinationISJ_Li1EffLNS1L_9ScaleType4KindE0ELNS_15FloatRoundStyleE2ESJ_EENS1_15EpilogueDefaultEEEEEvvEEEEvNT_6ParamsE --------------------------
	.section	.nv.constant0._ZN7cutlass13device_kernelINS_4gemm6kernel13GemmUniversalIN4cute5tupleIJiiiiEEENS1_10collective13CollectiveMmaINS1_34MainloopSm90TmaGmmaWarpSpecializedILi2ENS5_IJNS4_1CILi1EEESB_SB_EEENS1_35KernelTmaWarpSpecializedCooperativeEEENS5_IJNSA_ILi128EEENSA_ILi256EEENSA_ILi64EEEEEENS_10tfloat32_tENS5_IJlSB_lEEESJ_SK_NS4_8TiledMMAINS4_8MMA_AtomIJNS4_4SM904GMMA30MMA_64x256x8_F32TF32TF32_SS_TNILNSO_7ScaleInE1ELSQ_1EEEEEENS4_6LayoutINS5_IJNSA_ILi2EEESB_SB_EEENS5_IJSB_NSA_ILi0EEESW_EEEEENS5_IJNS4_10UnderscoreESZ_SZ_EEEEENS4_13SM90_TMA_LOADENS4_14ComposedLayoutINS4_7SwizzleILi3ELi4ELi3EEENS4_18smem_ptr_flag_bitsILi32EEENST_INS5_IJNSA_ILi8EEENSA_ILi32EEEEEENS5_IJS19_SB_EEEEEEEvNS4_8identityES12_S1D_vS1E_EENS_8epilogue10collective6detail29Sm90TmaWarpSpecializedAdapterINS1H_15DefaultEpilogueISJ_SK_SK_NS1G_6thread17LinearCombinationISJ_Li1EffLNS1L_9ScaleType4KindE0ELNS_15FloatRoundStyleE2ESJ_EENS1_15EpilogueDefaultEEEEEvvEEEEvNT_6ParamsE,"a",@progbits
	.sectionflags	@""
	.align	4
.nv.constant0._ZN7cutlass13device_kernelINS_4gemm6kernel13GemmUniversalIN4cute5tupleIJiiiiEEENS1_10collective13CollectiveMmaINS1_34MainloopSm90TmaGmmaWarpSpecializedILi2ENS5_IJNS4_1CILi1EEESB_SB_EEENS1_35KernelTmaWarpSpecializedCooperativeEEENS5_IJNSA_ILi128EEENSA_ILi256EEENSA_ILi64EEEEEENS_10tfloat32_tENS5_IJlSB_lEEESJ_SK_NS4_8TiledMMAINS4_8MMA_AtomIJNS4_4SM904GMMA30MMA_64x256x8_F32TF32TF32_SS_TNILNSO_7ScaleInE1ELSQ_1EEEEEENS4_6LayoutINS5_IJNSA_ILi2EEESB_SB_EEENS5_IJSB_NSA_ILi0EEESW_EEEEENS5_IJNS4_10UnderscoreESZ_SZ_EEEEENS4_13SM90_TMA_LOADENS4_14ComposedLayoutINS4_7SwizzleILi3ELi4ELi3EEENS4_18smem_ptr_flag_bitsILi32EEENST_INS5_IJNSA_ILi8EEENSA_ILi32EEEEEENS5_IJS19_SB_EEEEEEEvNS4_8identityES12_S1D_vS1E_EENS_8epilogue10collective6detail29Sm90TmaWarpSpecializedAdapterINS1H_15DefaultEpilogueISJ_SK_SK_NS1G_6thread17LinearCombinationISJ_Li1EffLNS1L_9ScaleType4KindE0ELNS_15FloatRoundStyleE2ESJ_EENS1_15EpilogueDefaultEEEEEvvEEEEvNT_6ParamsE:
	.zero		1664


//--------------------- SYMBOLS --------------------------

	.type		.nv.reservedSmem.offset0,@object
	.size		.nv.reservedSmem.offset0,0x4
	.type		__assertfail,@function
